//
// Generated by NVIDIA NVVM Compiler
//
// Compiler Build ID: CL-36424714
// Cuda compilation tools, release 13.0, V13.0.88
// Based on NVVM 20.0.0
//

.version 9.0
.target sm_100
.address_size 64

	// .globl	_Z22gemm_fused_relu_kernelPK6__halfS1_Pfiii
// _ZZ22gemm_fused_relu_kernelPK6__halfS1_PfiiiE6smem_A has been demoted
// _ZZ22gemm_fused_relu_kernelPK6__halfS1_PfiiiE6smem_B has been demoted

.visible .entry _Z22gemm_fused_relu_kernelPK6__halfS1_Pfiii(
	.param .u64 .ptr .align 1 _Z22gemm_fused_relu_kernelPK6__halfS1_Pfiii_param_0,
	.param .u64 .ptr .align 1 _Z22gemm_fused_relu_kernelPK6__halfS1_Pfiii_param_1,
	.param .u64 .ptr .align 1 _Z22gemm_fused_relu_kernelPK6__halfS1_Pfiii_param_2,
	.param .u32 _Z22gemm_fused_relu_kernelPK6__halfS1_Pfiii_param_3,
	.param .u32 _Z22gemm_fused_relu_kernelPK6__halfS1_Pfiii_param_4,
	.param .u32 _Z22gemm_fused_relu_kernelPK6__halfS1_Pfiii_param_5
)
{
	.reg .pred 	%p<56>;
	.reg .b16 	%rs<71>;
	.reg .b32 	%r<265>;
	.reg .b32 	%f<401>;
	.reg .b64 	%rd<46>;
	// demoted variable
	.shared .align 2 .b8 _ZZ22gemm_fused_relu_kernelPK6__halfS1_PfiiiE6smem_A[4096];
	// demoted variable
	.shared .align 2 .b8 _ZZ22gemm_fused_relu_kernelPK6__halfS1_PfiiiE6smem_B[4096];
	ld.param.u64 	%rd4, [_Z22gemm_fused_relu_kernelPK6__halfS1_Pfiii_param_0];
	ld.param.u64 	%rd5, [_Z22gemm_fused_relu_kernelPK6__halfS1_Pfiii_param_1];
	ld.param.u32 	%r79, [_Z22gemm_fused_relu_kernelPK6__halfS1_Pfiii_param_3];
	ld.param.u32 	%r80, [_Z22gemm_fused_relu_kernelPK6__halfS1_Pfiii_param_4];
	ld.param.u32 	%r81, [_Z22gemm_fused_relu_kernelPK6__halfS1_Pfiii_param_5];
	cvta.to.global.u64 	%rd1, %rd4;
	cvta.to.global.u64 	%rd2, %rd5;
	mov.u32 	%r1, %tid.x;
	mov.u32 	%r82, %ctaid.y;
	shl.b32 	%r2, %r82, 7;
	mov.u32 	%r83, %ctaid.x;
	shl.b32 	%r3, %r83, 7;
	shl.b32 	%r84, %r1, 1;
	and.b32  	%r4, %r84, 64;
	setp.lt.s32 	%p1, %r81, 1;
	mov.f32 	%f337, 0f00000000;
	mov.f32 	%f338, %f337;
	mov.f32 	%f339, %f337;
	mov.f32 	%f340, %f337;
	mov.f32 	%f341, %f337;
	mov.f32 	%f342, %f337;
	mov.f32 	%f343, %f337;
	mov.f32 	%f344, %f337;
	mov.f32 	%f345, %f337;
	mov.f32 	%f346, %f337;
	mov.f32 	%f347, %f337;
	mov.f32 	%f348, %f337;
	mov.f32 	%f349, %f337;
	mov.f32 	%f350, %f337;
	mov.f32 	%f351, %f337;
	mov.f32 	%f352, %f337;
	mov.f32 	%f353, %f337;
	mov.f32 	%f354, %f337;
	mov.f32 	%f355, %f337;
	mov.f32 	%f356, %f337;
	mov.f32 	%f357, %f337;
	mov.f32 	%f358, %f337;
	mov.f32 	%f359, %f337;
	mov.f32 	%f360, %f337;
	mov.f32 	%f361, %f337;
	mov.f32 	%f362, %f337;
	mov.f32 	%f363, %f337;
	mov.f32 	%f364, %f337;
	mov.f32 	%f365, %f337;
	mov.f32 	%f366, %f337;
	mov.f32 	%f367, %f337;
	mov.f32 	%f368, %f337;
	mov.f32 	%f369, %f337;
	mov.f32 	%f370, %f337;
	mov.f32 	%f371, %f337;
	mov.f32 	%f372, %f337;
	mov.f32 	%f373, %f337;
	mov.f32 	%f374, %f337;
	mov.f32 	%f375, %f337;
	mov.f32 	%f376, %f337;
	mov.f32 	%f377, %f337;
	mov.f32 	%f378, %f337;
	mov.f32 	%f379, %f337;
	mov.f32 	%f380, %f337;
	mov.f32 	%f381, %f337;
	mov.f32 	%f382, %f337;
	mov.f32 	%f383, %f337;
	mov.f32 	%f384, %f337;
	mov.f32 	%f385, %f337;
	mov.f32 	%f386, %f337;
	mov.f32 	%f387, %f337;
	mov.f32 	%f388, %f337;
	mov.f32 	%f389, %f337;
	mov.f32 	%f390, %f337;
	mov.f32 	%f391, %f337;
	mov.f32 	%f392, %f337;
	mov.f32 	%f393, %f337;
	mov.f32 	%f394, %f337;
	mov.f32 	%f395, %f337;
	mov.f32 	%f396, %f337;
	mov.f32 	%f397, %f337;
	mov.f32 	%f398, %f337;
	mov.f32 	%f399, %f337;
	mov.f32 	%f400, %f337;
	@%p1 bra 	$L__BB0_56;
	shl.b32 	%r86, %r4, 1;
	mov.u32 	%r87, _ZZ22gemm_fused_relu_kernelPK6__halfS1_PfiiiE6smem_B;
	add.s32 	%r5, %r87, %r86;
	and.b32  	%r6, %r1, 15;
	and.b32  	%r88, %r1, 127;
	add.s32 	%r7, %r1, 256;
	shr.u32 	%r89, %r7, 4;
	add.s32 	%r8, %r89, %r2;
	add.s32 	%r9, %r1, 512;
	add.s32 	%r10, %r88, %r3;
	and.b32  	%r91, %r84, 254;
	add.s32 	%r11, %r87, %r91;
	mov.b32 	%r248, 0;
	mov.f32 	%f337, 0f00000000;
$L__BB0_2:
	shr.u32 	%r92, %r1, 8;
	neg.s32 	%r93, %r92;
	and.b32  	%r13, %r93, 3;
	setp.eq.s32 	%p2, %r13, 0;
	mov.u32 	%r249, %r1;
	@%p2 bra 	$L__BB0_15;
	shr.u32 	%r94, %r1, 4;
	mov.u32 	%r95, %ctaid.y;
	shl.b32 	%r96, %r95, 7;
	or.b32  	%r14, %r94, %r96;
	setp.lt.s32 	%p3, %r14, %r79;
	add.s32 	%r15, %r6, %r248;
	setp.lt.s32 	%p4, %r15, %r81;
	and.pred  	%p5, %p3, %p4;
	@%p5 bra 	$L__BB0_5;
	mov.f32 	%f195, 0f00000000;
	// begin inline asm
	{  cvt.rn.f16.f32 %rs57, %f195;}

	// end inline asm
	bra.uni 	$L__BB0_6;
$L__BB0_5:
	mad.lo.s32 	%r98, %r14, %r81, %r15;
	mul.wide.u32 	%rd6, %r98, 2;
	add.s64 	%rd7, %rd1, %rd6;
	ld.global.nc.u16 	%rs57, [%rd7];
$L__BB0_6:
	setp.eq.s32 	%p6, %r13, 1;
	shl.b32 	%r99, %r1, 1;
	and.b32  	%r100, %r99, 2016;
	mov.u32 	%r101, _ZZ22gemm_fused_relu_kernelPK6__halfS1_PfiiiE6smem_A;
	add.s32 	%r102, %r101, %r100;
	shl.b32 	%r103, %r6, 1;
	add.s32 	%r104, %r102, %r103;
	st.shared.u16 	[%r104], %rs57;
	mov.u32 	%r249, %r7;
	@%p6 bra 	$L__BB0_15;
	setp.lt.s32 	%p7, %r15, %r81;
	setp.lt.s32 	%p8, %r8, %r79;
	and.pred  	%p9, %p8, %p7;
	@%p9 bra 	$L__BB0_9;
	mov.f32 	%f196, 0f00000000;
	// begin inline asm
	{  cvt.rn.f16.f32 %rs58, %f196;}

	// end inline asm
	bra.uni 	$L__BB0_10;
$L__BB0_9:
	mad.lo.s32 	%r105, %r8, %r81, %r15;
	mul.wide.u32 	%rd8, %r105, 2;
	add.s64 	%rd9, %rd1, %rd8;
	ld.global.nc.u16 	%rs58, [%rd9];
$L__BB0_10:
	setp.eq.s32 	%p10, %r13, 2;
	shl.b32 	%r106, %r7, 1;
	and.b32  	%r107, %r106, 4064;
	add.s32 	%r109, %r101, %r107;
	add.s32 	%r111, %r109, %r103;
	st.shared.u16 	[%r111], %rs58;
	mov.u32 	%r249, %r9;
	@%p10 bra 	$L__BB0_15;
	setp.lt.s32 	%p11, %r15, %r81;
	shr.u32 	%r112, %r9, 4;
	or.b32  	%r16, %r112, %r96;
	setp.lt.s32 	%p12, %r16, %r79;
	and.pred  	%p13, %p12, %p11;
	@%p13 bra 	$L__BB0_13;
	mov.f32 	%f197, 0f00000000;
	// begin inline asm
	{  cvt.rn.f16.f32 %rs59, %f197;}

	// end inline asm
	bra.uni 	$L__BB0_14;
$L__BB0_13:
	mad.lo.s32 	%r115, %r16, %r81, %r15;
	mul.wide.u32 	%rd10, %r115, 2;
	add.s64 	%rd11, %rd1, %rd10;
	ld.global.nc.u16 	%rs59, [%rd11];
$L__BB0_14:
	add.s32 	%r249, %r1, 768;
	shl.b32 	%r116, %r9, 1;
	and.b32  	%r117, %r116, 4064;
	add.s32 	%r119, %r101, %r117;
	add.s32 	%r121, %r119, %r103;
	st.shared.u16 	[%r121], %rs59;
$L__BB0_15:
	add.s32 	%r19, %r6, %r248;
	add.s32 	%r122, %r249, 768;
	shr.u32 	%r123, %r122, 4;
	shl.b32 	%r124, %r123, 5;
	shl.b32 	%r125, %r6, 1;
	mov.u32 	%r126, _ZZ22gemm_fused_relu_kernelPK6__halfS1_PfiiiE6smem_A;
	add.s32 	%r127, %r126, %r125;
	add.s32 	%r261, %r127, %r124;
	mov.u32 	%r128, %ctaid.y;
	shl.b32 	%r129, %r128, 7;
	add.s32 	%r259, %r129, %r123;
	mad.lo.s32 	%r260, %r81, %r259, %r19;
	add.s32 	%r130, %r249, 512;
	shr.u32 	%r131, %r130, 4;
	shl.b32 	%r132, %r131, 5;
	add.s32 	%r258, %r127, %r132;
	add.s32 	%r256, %r129, %r131;
	mad.lo.s32 	%r257, %r81, %r256, %r19;
	add.s32 	%r133, %r249, 256;
	shr.u32 	%r134, %r133, 4;
	shl.b32 	%r135, %r134, 5;
	add.s32 	%r255, %r127, %r135;
	add.s32 	%r253, %r129, %r134;
	mad.lo.s32 	%r254, %r81, %r253, %r19;
	shr.u32 	%r136, %r249, 4;
	shl.b32 	%r137, %r136, 5;
	add.s32 	%r252, %r127, %r137;
	or.b32  	%r250, %r129, %r136;
	mad.lo.s32 	%r251, %r81, %r250, %r19;
$L__BB0_16:
	setp.ge.s32 	%p14, %r19, %r81;
	setp.ge.s32 	%p15, %r250, %r79;
	or.pred  	%p16, %p15, %p14;
	@%p16 bra 	$L__BB0_18;
	mul.wide.u32 	%rd12, %r251, 2;
	add.s64 	%rd13, %rd1, %rd12;
	ld.global.nc.u16 	%rs60, [%rd13];
	bra.uni 	$L__BB0_19;
$L__BB0_18:
	mov.f32 	%f198, 0f00000000;
	// begin inline asm
	{  cvt.rn.f16.f32 %rs60, %f198;}

	// end inline asm
$L__BB0_19:
	setp.lt.s32 	%p17, %r19, %r81;
	st.shared.u16 	[%r252], %rs60;
	setp.lt.s32 	%p18, %r253, %r79;
	and.pred  	%p19, %p18, %p17;
	@%p19 bra 	$L__BB0_21;
	mov.f32 	%f199, 0f00000000;
	// begin inline asm
	{  cvt.rn.f16.f32 %rs61, %f199;}

	// end inline asm
	bra.uni 	$L__BB0_22;
$L__BB0_21:
	mul.wide.u32 	%rd14, %r254, 2;
	add.s64 	%rd15, %rd1, %rd14;
	ld.global.nc.u16 	%rs61, [%rd15];
$L__BB0_22:
	setp.lt.s32 	%p20, %r19, %r81;
	st.shared.u16 	[%r255], %rs61;
	setp.lt.s32 	%p21, %r256, %r79;
	and.pred  	%p22, %p21, %p20;
	@%p22 bra 	$L__BB0_24;
	mov.f32 	%f200, 0f00000000;
	// begin inline asm
	{  cvt.rn.f16.f32 %rs62, %f200;}

	// end inline asm
	bra.uni 	$L__BB0_25;
$L__BB0_24:
	mul.wide.u32 	%rd16, %r257, 2;
	add.s64 	%rd17, %rd1, %rd16;
	ld.global.nc.u16 	%rs62, [%rd17];
$L__BB0_25:
	setp.lt.s32 	%p23, %r19, %r81;
	st.shared.u16 	[%r258], %rs62;
	setp.lt.s32 	%p24, %r259, %r79;
	and.pred  	%p25, %p24, %p23;
	@%p25 bra 	$L__BB0_27;
	mov.f32 	%f201, 0f00000000;
	// begin inline asm
	{  cvt.rn.f16.f32 %rs63, %f201;}

	// end inline asm
	bra.uni 	$L__BB0_28;
$L__BB0_27:
	mul.wide.u32 	%rd18, %r260, 2;
	add.s64 	%rd19, %rd1, %rd18;
	ld.global.nc.u16 	%rs63, [%rd19];
$L__BB0_28:
	st.shared.u16 	[%r261], %rs63;
	add.s32 	%r45, %r249, 1024;
	add.s32 	%r261, %r261, 2048;
	shl.b32 	%r138, %r81, 6;
	add.s32 	%r260, %r260, %r138;
	add.s32 	%r259, %r259, 64;
	add.s32 	%r258, %r258, 2048;
	add.s32 	%r257, %r257, %r138;
	add.s32 	%r256, %r256, 64;
	add.s32 	%r255, %r255, 2048;
	add.s32 	%r254, %r254, %r138;
	add.s32 	%r253, %r253, 64;
	add.s32 	%r252, %r252, 2048;
	add.s32 	%r251, %r251, %r138;
	add.s32 	%r250, %r250, 64;
	setp.lt.u32 	%p26, %r249, 1024;
	mov.u32 	%r249, %r45;
	@%p26 bra 	$L__BB0_16;
	setp.eq.s32 	%p27, %r13, 0;
	mov.u32 	%r263, %r1;
	@%p27 bra 	$L__BB0_42;
	setp.lt.s32 	%p28, %r10, %r80;
	shr.u32 	%r58, %r1, 7;
	add.s32 	%r59, %r58, %r248;
	setp.lt.s32 	%p29, %r59, %r81;
	and.pred  	%p30, %p29, %p28;
	@%p30 bra 	$L__BB0_32;
	mov.f32 	%f202, 0f00000000;
	// begin inline asm
	{  cvt.rn.f16.f32 %rs64, %f202;}

	// end inline asm
	bra.uni 	$L__BB0_33;
$L__BB0_32:
	mad.lo.s32 	%r139, %r59, %r80, %r10;
	mul.wide.s32 	%rd20, %r139, 2;
	add.s64 	%rd21, %rd2, %rd20;
	ld.global.nc.u16 	%rs64, [%rd21];
$L__BB0_33:
	setp.eq.s32 	%p31, %r13, 1;
	shl.b32 	%r140, %r58, 8;
	mov.u32 	%r141, _ZZ22gemm_fused_relu_kernelPK6__halfS1_PfiiiE6smem_B;
	add.s32 	%r142, %r141, %r140;
	shl.b32 	%r143, %r1, 1;
	and.b32  	%r144, %r143, 254;
	add.s32 	%r145, %r142, %r144;
	st.shared.u16 	[%r145], %rs64;
	mov.u32 	%r263, %r7;
	@%p31 bra 	$L__BB0_42;
	setp.lt.s32 	%p32, %r10, %r80;
	shr.u32 	%r60, %r7, 7;
	add.s32 	%r61, %r60, %r248;
	setp.lt.s32 	%p33, %r61, %r81;
	and.pred  	%p34, %p33, %p32;
	@%p34 bra 	$L__BB0_36;
	mov.f32 	%f203, 0f00000000;
	// begin inline asm
	{  cvt.rn.f16.f32 %rs65, %f203;}

	// end inline asm
	bra.uni 	$L__BB0_37;
$L__BB0_36:
	mad.lo.s32 	%r146, %r61, %r80, %r10;
	mul.wide.s32 	%rd22, %r146, 2;
	add.s64 	%rd23, %rd2, %rd22;
	ld.global.nc.u16 	%rs65, [%rd23];
$L__BB0_37:
	setp.eq.s32 	%p35, %r13, 2;
	shl.b32 	%r147, %r60, 8;
	add.s32 	%r149, %r141, %r147;
	add.s32 	%r152, %r149, %r144;
	st.shared.u16 	[%r152], %rs65;
	mov.u32 	%r263, %r9;
	@%p35 bra 	$L__BB0_42;
	setp.lt.s32 	%p36, %r10, %r80;
	shr.u32 	%r62, %r9, 7;
	add.s32 	%r63, %r62, %r248;
	setp.lt.s32 	%p37, %r63, %r81;
	and.pred  	%p38, %p37, %p36;
	@%p38 bra 	$L__BB0_40;
	mov.f32 	%f204, 0f00000000;
	// begin inline asm
	{  cvt.rn.f16.f32 %rs66, %f204;}

	// end inline asm
	bra.uni 	$L__BB0_41;
$L__BB0_40:
	mad.lo.s32 	%r153, %r63, %r80, %r10;
	mul.wide.s32 	%rd24, %r153, 2;
	add.s64 	%rd25, %rd2, %rd24;
	ld.global.nc.u16 	%rs66, [%rd25];
$L__BB0_41:
	add.s32 	%r263, %r1, 768;
	shl.b32 	%r154, %r62, 8;
	add.s32 	%r156, %r141, %r154;
	add.s32 	%r159, %r156, %r144;
	st.shared.u16 	[%r159], %rs66;
$L__BB0_42:
	setp.ge.s32 	%p39, %r10, %r80;
	shr.u32 	%r67, %r263, 7;
	add.s32 	%r68, %r67, %r248;
	setp.ge.s32 	%p40, %r68, %r81;
	or.pred  	%p41, %p40, %p39;
	@%p41 bra 	$L__BB0_44;
	mad.lo.s32 	%r160, %r68, %r80, %r10;
	mul.wide.s32 	%rd26, %r160, 2;
	add.s64 	%rd27, %rd2, %rd26;
	ld.global.nc.u16 	%rs67, [%rd27];
	bra.uni 	$L__BB0_45;
$L__BB0_44:
	mov.f32 	%f205, 0f00000000;
	// begin inline asm
	{  cvt.rn.f16.f32 %rs67, %f205;}

	// end inline asm
$L__BB0_45:
	setp.lt.s32 	%p42, %r10, %r80;
	shl.b32 	%r161, %r67, 8;
	add.s32 	%r162, %r11, %r161;
	st.shared.u16 	[%r162], %rs67;
	add.s32 	%r163, %r263, 256;
	shr.u32 	%r69, %r163, 7;
	add.s32 	%r70, %r69, %r248;
	setp.lt.s32 	%p43, %r70, %r81;
	and.pred  	%p44, %p43, %p42;
	@%p44 bra 	$L__BB0_47;
	mov.f32 	%f206, 0f00000000;
	// begin inline asm
	{  cvt.rn.f16.f32 %rs68, %f206;}

	// end inline asm
	bra.uni 	$L__BB0_48;
$L__BB0_47:
	mad.lo.s32 	%r164, %r70, %r80, %r10;
	mul.wide.s32 	%rd28, %r164, 2;
	add.s64 	%rd29, %rd2, %rd28;
	ld.global.nc.u16 	%rs68, [%rd29];
$L__BB0_48:
	setp.lt.s32 	%p45, %r10, %r80;
	shl.b32 	%r165, %r69, 8;
	add.s32 	%r166, %r11, %r165;
	st.shared.u16 	[%r166], %rs68;
	add.s32 	%r167, %r263, 512;
	shr.u32 	%r71, %r167, 7;
	add.s32 	%r72, %r71, %r248;
	setp.lt.s32 	%p46, %r72, %r81;
	and.pred  	%p47, %p46, %p45;
	@%p47 bra 	$L__BB0_50;
	mov.f32 	%f207, 0f00000000;
	// begin inline asm
	{  cvt.rn.f16.f32 %rs69, %f207;}

	// end inline asm
	bra.uni 	$L__BB0_51;
$L__BB0_50:
	mad.lo.s32 	%r168, %r72, %r80, %r10;
	mul.wide.s32 	%rd30, %r168, 2;
	add.s64 	%rd31, %rd2, %rd30;
	ld.global.nc.u16 	%rs69, [%rd31];
$L__BB0_51:
	setp.lt.s32 	%p48, %r10, %r80;
	shl.b32 	%r169, %r71, 8;
	add.s32 	%r170, %r11, %r169;
	st.shared.u16 	[%r170], %rs69;
	add.s32 	%r171, %r263, 768;
	shr.u32 	%r73, %r171, 7;
	add.s32 	%r74, %r73, %r248;
	setp.lt.s32 	%p49, %r74, %r81;
	and.pred  	%p50, %p49, %p48;
	@%p50 bra 	$L__BB0_53;
	mov.f32 	%f208, 0f00000000;
	// begin inline asm
	{  cvt.rn.f16.f32 %rs70, %f208;}

	// end inline asm
	bra.uni 	$L__BB0_54;
$L__BB0_53:
	mad.lo.s32 	%r172, %r74, %r80, %r10;
	mul.wide.s32 	%rd32, %r172, 2;
	add.s64 	%rd33, %rd2, %rd32;
	ld.global.nc.u16 	%rs70, [%rd33];
$L__BB0_54:
	shl.b32 	%r173, %r73, 8;
	add.s32 	%r174, %r11, %r173;
	st.shared.u16 	[%r174], %rs70;
	add.s32 	%r75, %r263, 1024;
	setp.lt.u32 	%p51, %r263, 1024;
	mov.u32 	%r263, %r75;
	@%p51 bra 	$L__BB0_42;
	bar.sync 	0;
	shl.b32 	%r175, %r1, 4;
	and.b32  	%r176, %r175, 15360;
	mov.u32 	%r177, _ZZ22gemm_fused_relu_kernelPK6__halfS1_PfiiiE6smem_A;
	add.s32 	%r178, %r177, %r176;
	mov.b32 	%r179, 16;
	wmma.load.a.sync.aligned.row.m16n16k16.shared.f16 	{%r180, %r181, %r182, %r183, %r184, %r185, %r186, %r187}, [%r178], %r179;
	add.s32 	%r188, %r178, 512;
	wmma.load.a.sync.aligned.row.m16n16k16.shared.f16 	{%r189, %r190, %r191, %r192, %r193, %r194, %r195, %r196}, [%r188], %r179;
	mov.b32 	%r197, 128;
	wmma.load.b.sync.aligned.row.m16n16k16.shared.f16 	{%r198, %r199, %r200, %r201, %r202, %r203, %r204, %r205}, [%r5], %r197;
	add.s32 	%r206, %r5, 32;
	wmma.load.b.sync.aligned.row.m16n16k16.shared.f16 	{%r207, %r208, %r209, %r210, %r211, %r212, %r213, %r214}, [%r206], %r197;
	add.s32 	%r215, %r5, 64;
	wmma.load.b.sync.aligned.row.m16n16k16.shared.f16 	{%r216, %r217, %r218, %r219, %r220, %r221, %r222, %r223}, [%r215], %r197;
	add.s32 	%r224, %r5, 96;
	wmma.load.b.sync.aligned.row.m16n16k16.shared.f16 	{%r225, %r226, %r227, %r228, %r229, %r230, %r231, %r232}, [%r224], %r197;
	wmma.mma.sync.aligned.row.row.m16n16k16.f32.f32 {%f400, %f399, %f398, %f397, %f396, %f395, %f394, %f393}, {%r180, %r181, %r182, %r183, %r184, %r185, %r186, %r187}, {%r198, %r199, %r200, %r201, %r202, %r203, %r204, %r205}, {%f400, %f399, %f398, %f397, %f396, %f395, %f394, %f393};
	wmma.mma.sync.aligned.row.row.m16n16k16.f32.f32 {%f392, %f391, %f390, %f389, %f388, %f387, %f386, %f385}, {%r180, %r181, %r182, %r183, %r184, %r185, %r186, %r187}, {%r207, %r208, %r209, %r210, %r211, %r212, %r213, %r214}, {%f392, %f391, %f390, %f389, %f388, %f387, %f386, %f385};
	wmma.mma.sync.aligned.row.row.m16n16k16.f32.f32 {%f384, %f383, %f382, %f381, %f380, %f379, %f378, %f377}, {%r180, %r181, %r182, %r183, %r184, %r185, %r186, %r187}, {%r216, %r217, %r218, %r219, %r220, %r221, %r222, %r223}, {%f384, %f383, %f382, %f381, %f380, %f379, %f378, %f377};
	wmma.mma.sync.aligned.row.row.m16n16k16.f32.f32 {%f376, %f375, %f374, %f373, %f372, %f371, %f370, %f369}, {%r180, %r181, %r182, %r183, %r184, %r185, %r186, %r187}, {%r225, %r226, %r227, %r228, %r229, %r230, %r231, %r232}, {%f376, %f375, %f374, %f373, %f372, %f371, %f370, %f369};
	wmma.mma.sync.aligned.row.row.m16n16k16.f32.f32 {%f368, %f367, %f366, %f365, %f364, %f363, %f362, %f361}, {%r189, %r190, %r191, %r192, %r193, %r194, %r195, %r196}, {%r198, %r199, %r200, %r201, %r202, %r203, %r204, %r205}, {%f368, %f367, %f366, %f365, %f364, %f363, %f362, %f361};
	wmma.mma.sync.aligned.row.row.m16n16k16.f32.f32 {%f360, %f359, %f358, %f357, %f356, %f355, %f354, %f353}, {%r189, %r190, %r191, %r192, %r193, %r194, %r195, %r196}, {%r207, %r208, %r209, %r210, %r211, %r212, %r213, %r214}, {%f360, %f359, %f358, %f357, %f356, %f355, %f354, %f353};
	wmma.mma.sync.aligned.row.row.m16n16k16.f32.f32 {%f352, %f351, %f350, %f349, %f348, %f347, %f346, %f345}, {%r189, %r190, %r191, %r192, %r193, %r194, %r195, %r196}, {%r216, %r217, %r218, %r219, %r220, %r221, %r222, %r223}, {%f352, %f351, %f350, %f349, %f348, %f347, %f346, %f345};
	wmma.mma.sync.aligned.row.row.m16n16k16.f32.f32 {%f344, %f343, %f342, %f341, %f340, %f339, %f338, %f337}, {%r189, %r190, %r191, %r192, %r193, %r194, %r195, %r196}, {%r225, %r226, %r227, %r228, %r229, %r230, %r231, %r232}, {%f344, %f343, %f342, %f341, %f340, %f339, %f338, %f337};
	bar.sync 	0;
	add.s32 	%r248, %r248, 16;
	setp.lt.s32 	%p52, %r248, %r81;
	@%p52 bra 	$L__BB0_2;
$L__BB0_56:
	mov.u32 	%r233, %tid.x;
	shr.u32 	%r234, %r233, 1;
	and.b32  	%r235, %r234, 480;
	mov.u32 	%r236, %ctaid.y;
	shl.b32 	%r237, %r236, 7;
	add.s32 	%r77, %r235, %r237;
	shl.b32 	%r238, %r233, 1;
	and.b32  	%r239, %r238, 64;
	mov.u32 	%r240, %ctaid.x;
	shl.b32 	%r241, %r240, 7;
	or.b32  	%r242, %r239, %r241;
	or.b32  	%r243, %r77, 31;
	setp.ge.s32 	%p53, %r243, %r79;
	add.s32 	%r244, %r242, 63;
	setp.ge.s32 	%p54, %r244, %r80;
	or.pred  	%p55, %p53, %p54;
	@%p55 bra 	$L__BB0_58;
	ld.param.u64 	%rd45, [_Z22gemm_fused_relu_kernelPK6__halfS1_Pfiii_param_2];
	cvta.to.global.u64 	%rd34, %rd45;
	max.f32 	%f209, %f337, 0f00000000;
	max.f32 	%f210, %f338, 0f00000000;
	max.f32 	%f211, %f339, 0f00000000;
	max.f32 	%f212, %f340, 0f00000000;
	max.f32 	%f213, %f341, 0f00000000;
	max.f32 	%f214, %f342, 0f00000000;
	max.f32 	%f215, %f343, 0f00000000;
	max.f32 	%f216, %f344, 0f00000000;
	max.f32 	%f217, %f345, 0f00000000;
	max.f32 	%f218, %f346, 0f00000000;
	max.f32 	%f219, %f347, 0f00000000;
	max.f32 	%f220, %f348, 0f00000000;
	max.f32 	%f221, %f349, 0f00000000;
	max.f32 	%f222, %f350, 0f00000000;
	max.f32 	%f223, %f351, 0f00000000;
	max.f32 	%f224, %f352, 0f00000000;
	max.f32 	%f225, %f353, 0f00000000;
	max.f32 	%f226, %f354, 0f00000000;
	max.f32 	%f227, %f355, 0f00000000;
	max.f32 	%f228, %f356, 0f00000000;
	max.f32 	%f229, %f357, 0f00000000;
	max.f32 	%f230, %f358, 0f00000000;
	max.f32 	%f231, %f359, 0f00000000;
	max.f32 	%f232, %f360, 0f00000000;
	max.f32 	%f233, %f361, 0f00000000;
	max.f32 	%f234, %f362, 0f00000000;
	max.f32 	%f235, %f363, 0f00000000;
	max.f32 	%f236, %f364, 0f00000000;
	max.f32 	%f237, %f365, 0f00000000;
	max.f32 	%f238, %f366, 0f00000000;
	max.f32 	%f239, %f367, 0f00000000;
	max.f32 	%f240, %f368, 0f00000000;
	max.f32 	%f241, %f369, 0f00000000;
	max.f32 	%f242, %f370, 0f00000000;
	max.f32 	%f243, %f371, 0f00000000;
	max.f32 	%f244, %f372, 0f00000000;
	max.f32 	%f245, %f373, 0f00000000;
	max.f32 	%f246, %f374, 0f00000000;
	max.f32 	%f247, %f375, 0f00000000;
	max.f32 	%f248, %f376, 0f00000000;
	max.f32 	%f249, %f377, 0f00000000;
	max.f32 	%f250, %f378, 0f00000000;
	max.f32 	%f251, %f379, 0f00000000;
	max.f32 	%f252, %f380, 0f00000000;
	max.f32 	%f253, %f381, 0f00000000;
	max.f32 	%f254, %f382, 0f00000000;
	max.f32 	%f255, %f383, 0f00000000;
	max.f32 	%f256, %f384, 0f00000000;
	max.f32 	%f257, %f385, 0f00000000;
	max.f32 	%f258, %f386, 0f00000000;
	max.f32 	%f259, %f387, 0f00000000;
	max.f32 	%f260, %f388, 0f00000000;
	max.f32 	%f261, %f389, 0f00000000;
	max.f32 	%f262, %f390, 0f00000000;
	max.f32 	%f263, %f391, 0f00000000;
	max.f32 	%f264, %f392, 0f00000000;
	max.f32 	%f265, %f393, 0f00000000;
	max.f32 	%f266, %f394, 0f00000000;
	max.f32 	%f267, %f395, 0f00000000;
	max.f32 	%f268, %f396, 0f00000000;
	max.f32 	%f269, %f397, 0f00000000;
	max.f32 	%f270, %f398, 0f00000000;
	max.f32 	%f271, %f399, 0f00000000;
	max.f32 	%f272, %f400, 0f00000000;
	mad.lo.s32 	%r245, %r80, %r77, %r242;
	mul.wide.s32 	%rd35, %r245, 4;
	add.s64 	%rd36, %rd34, %rd35;
	wmma.store.d.sync.aligned.row.m16n16k16.global.f32 	[%rd36], {%f272, %f271, %f270, %f269, %f268, %f267, %f266, %f265}, %r80;
	add.s64 	%rd37, %rd36, 64;
	wmma.store.d.sync.aligned.row.m16n16k16.global.f32 	[%rd37], {%f264, %f263, %f262, %f261, %f260, %f259, %f258, %f257}, %r80;
	add.s64 	%rd38, %rd36, 128;
	wmma.store.d.sync.aligned.row.m16n16k16.global.f32 	[%rd38], {%f256, %f255, %f254, %f253, %f252, %f251, %f250, %f249}, %r80;
	add.s64 	%rd39, %rd36, 192;
	wmma.store.d.sync.aligned.row.m16n16k16.global.f32 	[%rd39], {%f248, %f247, %f246, %f245, %f244, %f243, %f242, %f241}, %r80;
	shl.b32 	%r246, %r80, 4;
	add.s32 	%r247, %r245, %r246;
	mul.wide.s32 	%rd40, %r247, 4;
	add.s64 	%rd41, %rd34, %rd40;
	wmma.store.d.sync.aligned.row.m16n16k16.global.f32 	[%rd41], {%f240, %f239, %f238, %f237, %f236, %f235, %f234, %f233}, %r80;
	add.s64 	%rd42, %rd41, 64;
	wmma.store.d.sync.aligned.row.m16n16k16.global.f32 	[%rd42], {%f232, %f231, %f230, %f229, %f228, %f227, %f226, %f225}, %r80;
	add.s64 	%rd43, %rd41, 128;
	wmma.store.d.sync.aligned.row.m16n16k16.global.f32 	[%rd43], {%f224, %f223, %f222, %f221, %f220, %f219, %f218, %f217}, %r80;
	add.s64 	%rd44, %rd41, 192;
	wmma.store.d.sync.aligned.row.m16n16k16.global.f32 	[%rd44], {%f216, %f215, %f214, %f213, %f212, %f211, %f210, %f209}, %r80;
$L__BB0_58:
	ret;

}


// ===== COMPILED SASS (sm_100) =====

	.target	sm_100

	.elftype	@"ET_EXEC"


//--------------------- .note.nv.tkinfo           --------------------------
	.section	.note.nv.tkinfo,"",@"SHT_NOTE"
	.sectionflags	@"SHF_NOTE_NV_TKINFO"
	.tkinfo
        /*0018*/ 	.word	0x00000002
        /*0030*/ 	.string	""
        /*0030*/ 	.string	"ptxas"
        /*0030*/ 	.string	"Cuda compilation tools, release 13.0, V13.0.88"
        /*0030*/ 	.string	"Build cuda_13.0.r13.0/compiler.36424714_0"
        /*0030*/ 	.string	"-arch sm_100 -m 64 "



//--------------------- .note.nv.cuinfo           --------------------------
	.section	.note.nv.cuinfo,"",@"SHT_NOTE"
	.sectionflags	@"SHF_NOTE_NV_CUINFO"
        /*0018*/ 	.short	0x0002
        /*001a*/ 	.short	0x0064
        /*001c*/ 	.short	0x0082
	.zero		2


//--------------------- .nv.info                  --------------------------
	.section	.nv.info,"",@"SHT_CUDA_INFO"
	.align	4


	//----- nvinfo : EIATTR_REGCOUNT
	.align		4
        /*0000*/ 	.byte	0x04, 0x2f
        /*0002*/ 	.short	(.L_1 - .L_0)
	.align		4
.L_0:
        /*0004*/ 	.word	index@(_Z22gemm_fused_relu_kernelPK6__halfS1_Pfiii)
        /*0008*/ 	.word	0x00000060


	//----- nvinfo : EIATTR_FRAME_SIZE
	.align		4
.L_1:
        /*000c*/ 	.byte	0x04, 0x11
        /*000e*/ 	.short	(.L_3 - .L_2)
	.align		4
.L_2:
        /*0010*/ 	.word	index@(_Z22gemm_fused_relu_kernelPK6__halfS1_Pfiii)
        /*0014*/ 	.word	0x00000000


	//----- nvinfo : EIATTR_MIN_STACK_SIZE
	.align		4
.L_3:
        /*0018*/ 	.byte	0x04, 0x12
        /*001a*/ 	.short	(.L_5 - .L_4)
	.align		4
.L_4:
        /*001c*/ 	.word	index@(_Z22gemm_fused_relu_kernelPK6__halfS1_Pfiii)
        /*0020*/ 	.word	0x00000000
.L_5:


//--------------------- .nv.compat                --------------------------
	.section	.nv.compat,"",@"SHT_CUDA_COMPAT_INFO"
	.align	4
        /*0000*/ 	.byte	0x02, 0x09, 0x00, 0x00, 0x02, 0x02, 0x01, 0x00, 0x02, 0x05, 0x05, 0x00, 0x03, 0x07, 0x01, 0x01
        /*0010*/ 	.byte	0x02, 0x03, 0x00, 0x00, 0x02, 0x06, 0x01, 0x00, 0x04, 0x0b, 0x08, 0x00, 0x09, 0x00, 0x00, 0x00
        /*0020*/ 	.byte	0x00, 0x00, 0x00, 0x00


//--------------------- .nv.info._Z22gemm_fused_relu_kernelPK6__halfS1_Pfiii --------------------------
	.section	.nv.info._Z22gemm_fused_relu_kernelPK6__halfS1_Pfiii,"",@"SHT_CUDA_INFO"
	.sectionflags	@""
	.align	4


	//----- nvinfo : EIATTR_CUDA_API_VERSION
	.align		4
        /*0000*/ 	.byte	0x04, 0x37
        /*0002*/ 	.short	(.L_7 - .L_6)
.L_6:
        /*0004*/ 	.word	0x00000082


	//----- nvinfo : EIATTR_KPARAM_INFO
	.align		4
.L_7:
        /*0008*/ 	.byte	0x04, 0x17
        /*000a*/ 	.short	(.L_9 - .L_8)
.L_8:
        /*000c*/ 	.word	0x00000000
        /*0010*/ 	.short	0x0005
        /*0012*/ 	.short	0x0020
        /*0014*/ 	.byte	0x00, 0xf0, 0x11, 0x00


	//----- nvinfo : EIATTR_KPARAM_INFO
	.align		4
.L_9:
        /*0018*/ 	.byte	0x04, 0x17
        /*001a*/ 	.short	(.L_11 - .L_10)
.L_10:
        /*001c*/ 	.word	0x00000000
        /*0020*/ 	.short	0x0004
        /*0022*/ 	.short	0x001c
        /*0024*/ 	.byte	0x00, 0xf0, 0x11, 0x00


	//----- nvinfo : EIATTR_KPARAM_INFO
	.align		4
.L_11:
        /*0028*/ 	.byte	0x04, 0x17
        /*002a*/ 	.short	(.L_13 - .L_12)
.L_12:
        /*002c*/ 	.word	0x00000000
        /*0030*/ 	.short	0x0003
        /*0032*/ 	.short	0x0018
        /*0034*/ 	.byte	0x00, 0xf0, 0x11, 0x00


	//----- nvinfo : EIATTR_KPARAM_INFO
	.align		4
.L_13:
        /*0038*/ 	.byte	0x04, 0x17
        /*003a*/ 	.short	(.L_15 - .L_14)
.L_14:
        /*003c*/ 	.word	0x00000000
        /*0040*/ 	.short	0x0002
        /*0042*/ 	.short	0x0010
        /*0044*/ 	.byte	0x00, 0xf5, 0x21, 0x00


	//----- nvinfo : EIATTR_KPARAM_INFO
	.align		4
.L_15:
        /*0048*/ 	.byte	0x04, 0x17
        /*004a*/ 	.short	(.L_17 - .L_16)
.L_16:
        /*004c*/ 	.word	0x00000000
        /*0050*/ 	.short	0x0001
        /*0052*/ 	.short	0x0008
        /*0054*/ 	.byte	0x00, 0xf5, 0x21, 0x00


	//----- nvinfo : EIATTR_KPARAM_INFO
	.align		4
.L_17:
        /*0058*/ 	.byte	0x04, 0x17
        /*005a*/ 	.short	(.L_19 - .L_18)
.L_18:
        /*005c*/ 	.word	0x00000000
        /*0060*/ 	.short	0x0000
        /*0062*/ 	.short	0x0000
        /*0064*/ 	.byte	0x00, 0xf5, 0x21, 0x00


	//----- nvinfo : EIATTR_SPARSE_MMA_MASK
	.align		4
.L_19:
        /*0068*/ 	.byte	0x03, 0x50
        /*006a*/ 	.short	0x0000


	//----- nvinfo : EIATTR_WMMA_USED
	.align		4
        /*006c*/ 	.byte	0x01, 0x2b
	.zero		2


	//----- nvinfo : EIATTR_MAXREG_COUNT
	.align		4
        /*0070*/ 	.byte	0x03, 0x1b
        /*0072*/ 	.short	0x00ff


	//----- nvinfo : EIATTR_NUM_BARRIERS
	.align		4
        /*0074*/ 	.byte	0x02, 0x4c
        /*0076*/ 	.byte	0x01
	.zero		1


	//----- nvinfo : EIATTR_MERCURY_ISA_VERSION
	.align		4
        /*0078*/ 	.byte	0x03, 0x5f
        /*007a*/ 	.short	0x0101


	//----- nvinfo : EIATTR_VRC_CTA_INIT_COUNT
	.align		4
        /*007c*/ 	.byte	0x02, 0x4a
	.zero		1
	.zero		1


	//----- nvinfo : EIATTR_EXIT_INSTR_OFFSETS
	.align		4
        /*0080*/ 	.byte	0x04, 0x1c
        /*0082*/ 	.short	(.L_21 - .L_20)


	//   ....[0]....
.L_20:
        /*0084*/ 	.word	0x000017b0


	//   ....[1]....
        /*0088*/ 	.word	0x00001ed0


	//----- nvinfo : EIATTR_CRS_STACK_SIZE
	.align		4
.L_21:
        /*008c*/ 	.byte	0x04, 0x1e
        /*008e*/ 	.short	(.L_23 - .L_22)
.L_22:
        /*0090*/ 	.word	0x00000000


	//----- nvinfo : EIATTR_CBANK_PARAM_SIZE
	.align		4
.L_23:
        /*0094*/ 	.byte	0x03, 0x19
        /*0096*/ 	.short	0x0024


	//----- nvinfo : EIATTR_PARAM_CBANK
	.align		4
        /*0098*/ 	.byte	0x04, 0x0a
        /*009a*/ 	.short	(.L_25 - .L_24)
	.align		4
.L_24:
        /*009c*/ 	.word	index@(.nv.constant0._Z22gemm_fused_relu_kernelPK6__halfS1_Pfiii)
        /*00a0*/ 	.short	0x0380
        /*00a2*/ 	.short	0x0024


	//----- nvinfo : EIATTR_SW_WAR
	.align		4
.L_25:
        /*00a4*/ 	.byte	0x04, 0x36
        /*00a6*/ 	.short	(.L_27 - .L_26)
.L_26:
        /*00a8*/ 	.word	0x00000008
.L_27:


//--------------------- .nv.callgraph             --------------------------
	.section	.nv.callgraph,"",@"SHT_CUDA_CALLGRAPH"
	.align	4
	.sectionentsize	8
	.align		4
        /*0000*/ 	.word	0x00000000
	.align		4
        /*0004*/ 	.word	0xffffffff
	.align		4
        /*0008*/ 	.word	0x00000000
	.align		4
        /*000c*/ 	.word	0xfffffffe
	.align		4
        /*0010*/ 	.word	0x00000000
	.align		4
        /*0014*/ 	.word	0xfffffffd
	.align		4
        /*0018*/ 	.word	0x00000000
	.align		4
        /*001c*/ 	.word	0xfffffffc


//--------------------- .text._Z22gemm_fused_relu_kernelPK6__halfS1_Pfiii --------------------------
	.section	.text._Z22gemm_fused_relu_kernelPK6__halfS1_Pfiii,"ax",@progbits
	.align	128
        .global         _Z22gemm_fused_relu_kernelPK6__halfS1_Pfiii
        .type           _Z22gemm_fused_relu_kernelPK6__halfS1_Pfiii,@function
        .size           _Z22gemm_fused_relu_kernelPK6__halfS1_Pfiii,(.L_x_15 - _Z22gemm_fused_relu_kernelPK6__halfS1_Pfiii)
        .other          _Z22gemm_fused_relu_kernelPK6__halfS1_Pfiii,@"STO_CUDA_ENTRY STV_DEFAULT"
_Z22gemm_fused_relu_kernelPK6__halfS1_Pfiii:
.text._Z22gemm_fused_relu_kernelPK6__halfS1_Pfiii:
[----:B------:R-:W-:Y:S01]  /*0000*/  LDC R1, c[0x0][0x37c] ;  /* 0x0000df00ff017b82 */ /* 0x000fe20000000800 */
[----:B------:R-:W0:Y:S01]  /*0010*/  LDCU UR4, c[0x0][0x3a0] ;  /* 0x00007400ff0477ac */ /* 0x000e220008000800 */
[----:B------:R-:W-:Y:S02]  /*0020*/  CS2R R66, SRZ ;  /* 0x0000000000427805 */ /* 0x000fe4000001ff00 */
[----:B------:R-:W-:Y:S02]  /*0030*/  CS2R R64, SRZ ;  /* 0x0000000000407805 */ /* 0x000fe4000001ff00 */
[----:B------:R-:W-:Y:S02]  /*0040*/  CS2R R62, SRZ ;  /* 0x00000000003e7805 */ /* 0x000fe4000001ff00 */
[----:B------:R-:W-:Y:S02]  /*0050*/  CS2R R60, SRZ ;  /* 0x00000000003c7805 */ /* 0x000fe4000001ff00 */
[----:B------:R-:W-:-:S02]  /*0060*/  CS2R R58, SRZ ;  /* 0x00000000003a7805 */ /* 0x000fc4000001ff00 */
[----:B------:R-:W-:Y:S02]  /*0070*/  CS2R R56, SRZ ;  /* 0x0000000000387805 */ /* 0x000fe4000001ff00 */
        /* <DEDUP_REMOVED lines=10> */
[----:B------:R-:W-:Y:S01]  /*0120*/  CS2R R34, SRZ ;  /* 0x0000000000227805 */ /* 0x000fe2000001ff00 */
[----:B0-----:R-:W-:Y:S01]  /*0130*/  UISETP.GE.AND UP0, UPT, UR4, 0x1, UPT ;  /* 0x000000010400788c */ /* 0x001fe2000bf06270 */
        /* <DEDUP_REMOVED lines=14> */
[----:B------:R-:W-:Y:S01]  /*0220*/  CS2R R4, SRZ ;  /* 0x0000000000047805 */ /* 0x000fe2000001ff00 */
[----:B------:R-:W0:Y:S01]  /*0230*/  LDCU.64 UR10, c[0x0][0x358] ;  /* 0x00006b00ff0a77ac */ /* 0x000e220008000a00 */
[----:B------:R-:W-:Y:S05]  /*0240*/  BRA.U !UP0, `(.L_x_0) ;  /* 0x0000001508207547 */ /* 0x000fea000b800000 */
[----:B------:R-:W1:Y:S01]  /*0250*/  S2R R2, SR_TID.X ;  /* 0x0000000000027919 */ /* 0x000e620000002100 */
[----:B------:R-:W2:Y:S01]  /*0260*/  S2UR UR6, SR_CgaCtaId ;  /* 0x00000000000679c3 */ /* 0x000ea20000008800 */
[----:B------:R-:W-:Y:S01]  /*0270*/  UMOV UR4, 0x400 ;  /* 0x0000040000047882 */ /* 0x000fe20000000000 */
[----:B------:R-:W-:Y:S01]  /*0280*/  IMAD.MOV.U32 R67, RZ, RZ, RZ ;  /* 0x000000ffff437224 */ /* 0x000fe200078e00ff */
[----:B------:R-:W3:Y:S01]  /*0290*/  S2R R68, SR_CTAID.X ;  /* 0x0000000000447919 */ /* 0x000ee20000002500 */
[----:B------:R-:W-:-:S04]  /*02a0*/  UIADD3 UR5, UPT, UPT, UR4, 0x1000, URZ ;  /* 0x0000100004057890 */ /* 0x000fc8000fffe0ff */
[----:B------:R-:W4:Y:S01]  /*02b0*/  S2UR UR7, SR_CTAID.Y ;  /* 0x00000000000779c3 */ /* 0x000f220000002600 */
[----:B--2---:R-:W-:Y:S01]  /*02c0*/  ULEA UR5, UR6, UR5, 0x18 ;  /* 0x0000000506057291 */ /* 0x004fe2000f8ec0ff */
[C---:B-1----:R-:W-:Y:S01]  /*02d0*/  IMAD.SHL.U32 R0, R2.reuse, 0x2, RZ ;  /* 0x0000000202007824 */ /* 0x042fe200078e00ff */
[C---:B------:R-:W-:Y:S01]  /*02e0*/  LOP3.LUT R3, R2.reuse, 0x7f, RZ, 0xc0, !PT ;  /* 0x0000007f02037812 */ /* 0x040fe200078ec0ff */
[----:B----4-:R-:W-:Y:S01]  /*02f0*/  USHF.L.U32 UR4, UR7, 0x7, URZ ;  /* 0x0000000707047899 */ /* 0x010fe200080006ff */
[----:B------:R-:W-:Y:S02]  /*0300*/  VIADD R2, R2, 0x100 ;  /* 0x0000010002027836 */ /* 0x000fe40000000000 */
[----:B------:R-:W-:Y:S01]  /*0310*/  LOP3.LUT R0, R0, 0xfe, RZ, 0xc0, !PT ;  /* 0x000000fe00007812 */ /* 0x000fe200078ec0ff */
[----:B---3--:R-:W-:Y:S02]  /*0320*/  IMAD R3, R68, 0x80, R3 ;  /* 0x0000008044037824 */ /* 0x008fe400078e0203 */
[----:B------:R-:W-:Y:S01]  /*0330*/  LEA.HI R2, R2, UR4, RZ, 0x1c ;  /* 0x0000000402027c11 */ /* 0x000fe2000f8fe0ff */
[----:B------:R-:W-:Y:S01]  /*0340*/  UMOV UR4, URZ ;  /* 0x000000ff00047c82 */ /* 0x000fe20008000000 */
[----:B------:R-:W-:-:S07]  /*0350*/  VIADD R0, R0, UR5 ;  /* 0x0000000500007c36 */ /* 0x000fce0008000000 */
.L_x_13:
[----:B------:R-:W1:Y:S01]  /*0360*/  S2R R68, SR_TID.X ;  /* 0x0000000000447919 */ /* 0x000e620000002100 */
[----:B------:R-:W-:Y:S01]  /*0370*/  BSSY.RECONVERGENT B0, `(.L_x_1) ;  /* 0x000003d000007945 */ /* 0x000fe20003800200 */
[--C-:B-1----:R-:W-:Y:S01]  /*0380*/  SHF.R.U32.HI R69, RZ, 0x8, R68.reuse ;  /* 0x00000008ff457819 */ /* 0x102fe20000011644 */
[----:B------:R-:W-:-:S04]  /*0390*/  IMAD.MOV.U32 R74, RZ, RZ, R68 ;  /* 0x000000ffff4a7224 */ /* 0x000fc800078e0044 */
[----:B------:R-:W-:-:S05]  /*03a0*/  IMAD.MOV R69, RZ, RZ, -R69 ;  /* 0x000000ffff457224 */ /* 0x000fca00078e0a45 */
[----:B------:R-:W-:Y:S02]  /*03b0*/  LOP3.LUT P0, R75, R69, 0x3, RZ, 0xc0, !PT ;  /* 0x00000003454b7812 */ /* 0x000fe4000780c0ff */
[----:B------:R-:W-:-:S11]  /*03c0*/  LOP3.LUT R69, R68, 0xf, RZ, 0xc0, !PT ;  /* 0x0000000f44457812 */ /* 0x000fd600078ec0ff */
[----:B------:R-:W-:Y:S05]  /*03d0*/  @!P0 BRA `(.L_x_2) ;  /* 0x0000000000d88947 */ /* 0x000fea0003800000 */
[----:B------:R-:W1:Y:S01]  /*03e0*/  S2R R72, SR_CTAID.Y ;  /* 0x0000000000487919 */ /* 0x000e620000002600 */
[----:B------:R-:W2:Y:S01]  /*03f0*/  LDC R71, c[0x0][0x3a0] ;  /* 0x0000e800ff477b82 */ /* 0x000ea20000000800 */
[----:B------:R-:W-:Y:S01]  /*0400*/  VIADD R70, R69, UR4 ;  /* 0x0000000445467c36 */ /* 0x000fe20008000000 */
[----:B------:R-:W-:-:S06]  /*0410*/  SHF.R.U32.HI R77, RZ, 0x4, R68 ;  /* 0x00000004ff4d7819 */ /* 0x000fcc0000011644 */
[----:B------:R-:W3:Y:S01]  /*0420*/  LDC R73, c[0x0][0x398] ;  /* 0x0000e600ff497b82 */ /* 0x000ee20000000800 */
[----:B--2---:R-:W-:Y:S01]  /*0430*/  ISETP.GE.AND P0, PT, R70, R71, PT ;  /* 0x000000474600720c */ /* 0x004fe20003f06270 */
[----:B-1----:R-:W-:-:S05]  /*0440*/  IMAD.SHL.U32 R72, R72, 0x80, RZ ;  /* 0x0000008048487824 */ /* 0x002fca00078e00ff */
[----:B------:R-:W-:-:S04]  /*0450*/  LOP3.LUT R74, R77, R72, RZ, 0xfc, !PT ;  /* 0x000000484d4a7212 */ /* 0x000fc800078efcff */
[----:B---3--:R-:W-:-:S13]  /*0460*/  ISETP.LT.AND P1, PT, R74, R73, !P0 ;  /* 0x000000494a00720c */ /* 0x008fda0004721270 */
[----:B------:R-:W1:Y:S01]  /*0470*/  @P1 LDC.64 R78, c[0x0][0x380] ;  /* 0x0000e000ff4e1b82 */ /* 0x000e620000000a00 */
[----:B------:R-:W-:Y:S01]  /*0480*/  @P1 IMAD R81, R74, R71, R70 ;  /* 0x000000474a511224 */ /* 0x000fe200078e0246 */
[----:B------:R-:W-:-:S03]  /*0490*/  @!P1 PRMT R77, RZ, 0x7610, R77 ;  /* 0x00007610ff4d9816 */ /* 0x000fc6000000004d */
[----:B-1----:R-:W-:-:S05]  /*04a0*/  @P1 IMAD.WIDE.U32 R78, R81, 0x2, R78 ;  /* 0x00000002514e1825 */ /* 0x002fca00078e004e */
[----:B0-----:R-:W2:Y:S01]  /*04b0*/  @P1 LDG.E.U16.CONSTANT R77, desc[UR10][R78.64] ;  /* 0x0000000a4e4d1981 */ /* 0x001ea2000c1e9500 */
[----:B------:R-:W-:Y:S01]  /*04c0*/  IMAD.SHL.U32 R81, R68, 0x2, RZ ;  /* 0x0000000244517824 */ /* 0x000fe200078e00ff */
[----:B------:R-:W-:Y:S01]  /*04d0*/  MOV R76, 0x400 ;  /* 0x00000400004c7802 */ /* 0x000fe20000000f00 */
[----:B------:R-:W0:Y:S01]  /*04e0*/  S2R R83, SR_CgaCtaId ;  /* 0x0000000000537919 */ /* 0x000e220000008800 */
[----:B------:R-:W-:Y:S02]  /*04f0*/  ISETP.NE.AND P1, PT, R75, 0x1, PT ;  /* 0x000000014b00780c */ /* 0x000fe40003f25270 */
[----:B------:R-:W-:Y:S02]  /*0500*/  LOP3.LUT R81, R81, 0x7e0, RZ, 0xc0, !PT ;  /* 0x000007e051517812 */ /* 0x000fe400078ec0ff */
[----:B0-----:R-:W-:-:S05]  /*0510*/  LEA R76, R83, R76, 0x18 ;  /* 0x0000004c534c7211 */ /* 0x001fca00078ec0ff */
[----:B------:R-:W-:-:S04]  /*0520*/  IMAD.IADD R74, R81, 0x1, R76 ;  /* 0x00000001514a7824 */ /* 0x000fc800078e024c */
[----:B------:R-:W-:Y:S02]  /*0530*/  IMAD R80, R69, 0x2, R74 ;  /* 0x0000000245507824 */ /* 0x000fe400078e024a */
[----:B------:R-:W-:-:S03]  /*0540*/  VIADD R74, R68, 0x100 ;  /* 0x00000100444a7836 */ /* 0x000fc60000000000 */
[----:B--2---:R1:W-:Y:S01]  /*0550*/  STS.U16 [R80], R77 ;  /* 0x0000004d50007388 */ /* 0x0043e20000000400 */
[----:B------:R-:W-:Y:S05]  /*0560*/  @!P1 BRA `(.L_x_2) ;  /* 0x0000000000749947 */ /* 0x000fea0003800000 */
[----:B------:R-:W-:-:S13]  /*0570*/  ISETP.LT.AND P1, PT, R2, R73, !P0 ;  /* 0x000000490200720c */ /* 0x000fda0004721270 */
[----:B------:R-:W0:Y:S01]  /*0580*/  @P1 LDC.64 R78, c[0x0][0x380] ;  /* 0x0000e000ff4e1b82 */ /* 0x000e220000000a00 */
[----:B------:R-:W-:Y:S01]  /*0590*/  @P1 IMAD R81, R2, R71, R70 ;  /* 0x0000004702511224 */ /* 0x000fe200078e0246 */
[----:B-1----:R-:W-:-:S03]  /*05a0*/  @!P1 PRMT R77, RZ, 0x7610, R77 ;  /* 0x00007610ff4d9816 */ /* 0x002fc6000000004d */
[----:B0-----:R-:W-:-:S05]  /*05b0*/  @P1 IMAD.WIDE.U32 R78, R81, 0x2, R78 ;  /* 0x00000002514e1825 */ /* 0x001fca00078e004e */
[----:B------:R-:W2:Y:S01]  /*05c0*/  @P1 LDG.E.U16.CONSTANT R77, desc[UR10][R78.64] ;  /* 0x0000000a4e4d1981 */ /* 0x000ea2000c1e9500 */
[----:B------:R-:W-:Y:S01]  /*05d0*/  IMAD.SHL.U32 R74, R74, 0x2, RZ ;  /* 0x000000024a4a7824 */ /* 0x000fe200078e00ff */
[----:B------:R-:W-:-:S04]  /*05e0*/  ISETP.NE.AND P1, PT, R75, 0x2, PT ;  /* 0x000000024b00780c */ /* 0x000fc80003f25270 */
[----:B------:R-:W-:-:S05]  /*05f0*/  LOP3.LUT R81, R74, 0xfe0, RZ, 0xc0, !PT ;  /* 0x00000fe04a517812 */ /* 0x000fca00078ec0ff */
[----:B------:R-:W-:Y:S02]  /*0600*/  IMAD.IADD R74, R76, 0x1, R81 ;  /* 0x000000014c4a7824 */ /* 0x000fe400078e0251 */
[----:B------:R-:W-:Y:S02]  /*0610*/  VIADD R81, R68, 0x200 ;  /* 0x0000020044517836 */ /* 0x000fe40000000000 */
[----:B------:R-:W-:Y:S02]  /*0620*/  IMAD R80, R69, 0x2, R74 ;  /* 0x0000000245507824 */ /* 0x000fe400078e024a */
[----:B------:R-:W-:-:S03]  /*0630*/  IMAD.MOV.U32 R74, RZ, RZ, R81 ;  /* 0x000000ffff4a7224 */ /* 0x000fc600078e0051 */
[----:B--2---:R2:W-:Y:S01]  /*0640*/  STS.U16 [R80], R77 ;  /* 0x0000004d50007388 */ /* 0x0045e20000000400 */
[----:B------:R-:W-:Y:S05]  /*0650*/  @!P1 BRA `(.L_x_2) ;  /* 0x0000000000389947 */ /* 0x000fea0003800000 */
[----:B------:R-:W-:-:S04]  /*0660*/  SHF.R.U32.HI R75, RZ, 0x4, R81 ;  /* 0x00000004ff4b7819 */ /* 0x000fc80000011651 */
[----:B------:R-:W-:-:S04]  /*0670*/  LOP3.LUT R74, R75, R72, RZ, 0xfc, !PT ;  /* 0x000000484b4a7212 */ /* 0x000fc800078efcff */
[----:B------:R-:W-:-:S13]  /*0680*/  ISETP.LT.AND P0, PT, R74, R73, !P0 ;  /* 0x000000494a00720c */ /* 0x000fda0004701270 */
[----:B------:R-:W0:Y:S01]  /*0690*/  @P0 LDC.64 R72, c[0x0][0x380] ;  /* 0x0000e000ff480b82 */ /* 0x000e220000000a00 */
[----:B------:R-:W-:Y:S01]  /*06a0*/  @P0 IMAD R71, R74, R71, R70 ;  /* 0x000000474a470224 */ /* 0x000fe200078e0246 */
[----:B------:R-:W-:-:S03]  /*06b0*/  @!P0 PRMT R75, RZ, 0x7610, R75 ;  /* 0x00007610ff4b8816 */ /* 0x000fc6000000004b */
[----:B0-----:R-:W-:-:S05]  /*06c0*/  @P0 IMAD.WIDE.U32 R70, R71, 0x2, R72 ;  /* 0x0000000247460825 */ /* 0x001fca00078e0048 */
[----:B------:R-:W3:Y:S01]  /*06d0*/  @P0 LDG.E.U16.CONSTANT R75, desc[UR10][R70.64] ;  /* 0x0000000a464b0981 */ /* 0x000ee2000c1e9500 */
[----:B------:R-:W-:Y:S02]  /*06e0*/  IMAD.SHL.U32 R72, R81, 0x2, RZ ;  /* 0x0000000251487824 */ /* 0x000fe400078e00ff */
[----:B------:R-:W-:-:S03]  /*06f0*/  VIADD R74, R68, 0x300 ;  /* 0x00000300444a7836 */ /* 0x000fc60000000000 */
[----:B------:R-:W-:-:S05]  /*0700*/  LOP3.LUT R73, R72, 0xfe0, RZ, 0xc0, !PT ;  /* 0x00000fe048497812 */ /* 0x000fca00078ec0ff */
[----:B------:R-:W-:-:S04]  /*0710*/  IMAD.IADD R76, R76, 0x1, R73 ;  /* 0x000000014c4c7824 */ /* 0x000fc800078e0249 */
[----:B------:R-:W-:-:S05]  /*0720*/  IMAD R76, R69, 0x2, R76 ;  /* 0x00000002454c7824 */ /* 0x000fca00078e024c */
[----:B---3--:R3:W-:Y:S02]  /*0730*/  STS.U16 [R76], R75 ;  /* 0x0000004b4c007388 */ /* 0x0087e40000000400 */
.L_x_2:
[----:B0-----:R-:W-:Y:S05]  /*0740*/  BSYNC.RECONVERGENT B0 ;  /* 0x0000000000007941 */ /* 0x001fea0003800200 */
.L_x_1:
[----:B------:R-:W0:Y:S01]  /*0750*/  S2UR UR6, SR_CgaCtaId ;  /* 0x00000000000679c3 */ /* 0x000e220000008800 */
[----:B------:R-:W4:Y:S01]  /*0760*/  LDCU UR8, c[0x0][0x3a0] ;  /* 0x00007400ff0877ac */ /* 0x000f220008000800 */
[C---:B------:R-:W-:Y:S01]  /*0770*/  VIADD R71, R74.reuse, 0x300 ;  /* 0x000003004a477836 */ /* 0x040fe20000000000 */
[----:B------:R-:W-:Y:S01]  /*0780*/  SHF.R.U32.HI R78, RZ, 0x4, R74 ;  /* 0x00000004ff4e7819 */ /* 0x000fe2000001164a */
[C---:B------:R-:W-:Y:S01]  /*0790*/  VIADD R72, R74.reuse, 0x200 ;  /* 0x000002004a487836 */ /* 0x040fe20000000000 */
[----:B------:R-:W-:Y:S01]  /*07a0*/  UMOV UR5, 0x400 ;  /* 0x0000040000057882 */ /* 0x000fe20000000000 */
[----:B------:R-:W-:Y:S01]  /*07b0*/  VIADD R73, R74, 0x100 ;  /* 0x000001004a497836 */ /* 0x000fe20000000000 */
[----:B---3--:R-:W-:Y:S01]  /*07c0*/  SHF.R.U32.HI R76, RZ, 0x4, R71 ;  /* 0x00000004ff4c7819 */ /* 0x008fe20000011647 */
[----:B------:R-:W3:Y:S01]  /*07d0*/  S2UR UR7, SR_CTAID.Y ;  /* 0x00000000000779c3 */ /* 0x000ee20000002600 */
[----:B------:R-:W-:Y:S01]  /*07e0*/  SHF.R.U32.HI R72, RZ, 0x4, R72 ;  /* 0x00000004ff487819 */ /* 0x000fe20000011648 */
[----:B------:R-:W-:Y:S01]  /*07f0*/  VIADD R70, R69, UR4 ;  /* 0x0000000445467c36 */ /* 0x000fe20008000000 */
[----:B------:R-:W-:Y:S01]  /*0800*/  SHF.R.U32.HI R82, RZ, 0x4, R73 ;  /* 0x00000004ff527819 */ /* 0x000fe20000011649 */
[----:B------:R-:W-:Y:S01]  /*0810*/  BSSY.RECONVERGENT B0, `(.L_x_3) ;  /* 0x000003c000007945 */ /* 0x000fe20003800200 */
[----:B------:R-:W1:Y:S02]  /*0820*/  LDCU UR9, c[0x0][0x398] ;  /* 0x00007300ff0977ac */ /* 0x000e640008000800 */
[----:B----4-:R-:W-:Y:S01]  /*0830*/  ISETP.GE.AND P1, PT, R70, UR8, PT ;  /* 0x0000000846007c0c */ /* 0x010fe2000bf26270 */
[----:B0-----:R-:W-:-:S06]  /*0840*/  ULEA UR5, UR6, UR5, 0x18 ;  /* 0x0000000506057291 */ /* 0x001fcc000f8ec0ff */
[----:B------:R-:W-:Y:S01]  /*0850*/  LEA R83, R69, UR5, 0x1 ;  /* 0x0000000545537c11 */ /* 0x000fe2000f8e08ff */
[----:B---3--:R-:W-:-:S04]  /*0860*/  USHF.L.U32 UR7, UR7, 0x7, URZ ;  /* 0x0000000707077899 */ /* 0x008fc800080006ff */
[--C-:B-12---:R-:W-:Y:S02]  /*0870*/  IMAD R77, R72, 0x20, R83.reuse ;  /* 0x00000020484d7824 */ /* 0x106fe400078e0253 */
[----:B------:R-:W-:Y:S01]  /*0880*/  LOP3.LUT R85, R78, UR7, RZ, 0xfc, !PT ;  /* 0x000000074e557c12 */ /* 0x000fe2000f8efcff */
[----:B------:R-:W-:Y:S02]  /*0890*/  VIADD R69, R76, UR7 ;  /* 0x000000074c457c36 */ /* 0x000fe40008000000 */
[----:B------:R-:W-:Y:S02]  /*08a0*/  VIADD R71, R72, UR7 ;  /* 0x0000000748477c36 */ /* 0x000fe40008000000 */
[----:B------:R-:W-:Y:S02]  /*08b0*/  VIADD R73, R82, UR7 ;  /* 0x0000000752497c36 */ /* 0x000fe40008000000 */
[--C-:B------:R-:W-:Y:S02]  /*08c0*/  IMAD R76, R76, 0x20, R83.reuse ;  /* 0x000000204c4c7824 */ /* 0x100fe400078e0253 */
[----:B------:R-:W-:-:S02]  /*08d0*/  IMAD R82, R82, 0x20, R83 ;  /* 0x0000002052527824 */ /* 0x000fc400078e0253 */
[----:B------:R-:W-:Y:S02]  /*08e0*/  IMAD R83, R78, 0x20, R83 ;  /* 0x000000204e537824 */ /* 0x000fe400078e0253 */
[--C-:B------:R-:W-:Y:S02]  /*08f0*/  IMAD R84, R69, UR8, R70.reuse ;  /* 0x0000000845547c24 */ /* 0x100fe4000f8e0246 */
[--C-:B------:R-:W-:Y:S02]  /*0900*/  IMAD R86, R71, UR8, R70.reuse ;  /* 0x0000000847567c24 */ /* 0x100fe4000f8e0246 */
[--C-:B------:R-:W-:Y:S02]  /*0910*/  IMAD R88, R73, UR8, R70.reuse ;  /* 0x0000000849587c24 */ /* 0x100fe4000f8e0246 */
[----:B------:R-:W-:-:S07]  /*0920*/  IMAD R72, R85, UR8, R70 ;  /* 0x0000000855487c24 */ /* 0x000fce000f8e0246 */
.L_x_4:
[----:B------:R-:W0:Y:S02]  /*0930*/  LDC R75, c[0x0][0x3a0] ;  /* 0x0000e800ff4b7b82 */ /* 0x000e240000000800 */
[----:B0-----:R-:W-:-:S04]  /*0940*/  ISETP.GE.AND P0, PT, R70, R75, PT ;  /* 0x0000004b4600720c */ /* 0x001fc80003f06270 */
[----:B------:R-:W-:Y:S02]  /*0950*/  ISETP.LT.AND P3, PT, R73, UR9, !P0 ;  /* 0x0000000949007c0c */ /* 0x000fe4000c761270 */
[----:B------:R-:W-:-:S11]  /*0960*/  ISETP.LT.AND P2, PT, R71, UR9, !P0 ;  /* 0x0000000947007c0c */ /* 0x000fd6000c741270 */
[----:B------:R-:W0:Y:S01]  /*0970*/  @P3 LDC.64 R78, c[0x0][0x380] ;  /* 0x0000e000ff4e3b82 */ /* 0x000e220000000a00 */
[----:B------:R-:W-:Y:S02]  /*0980*/  @!P3 PRMT R87, RZ, 0x7610, R87 ;  /* 0x00007610ff57b816 */ /* 0x000fe40000000057 */
[----:B------:R-:W-:-:S05]  /*0990*/  ISETP.LT.AND P0, PT, R69, UR9, !P0 ;  /* 0x0000000945007c0c */ /* 0x000fca000c701270 */
[----:B------:R-:W1:Y:S01]  /*09a0*/  @P2 LDC.64 R92, c[0x0][0x380] ;  /* 0x0000e000ff5c2b82 */ /* 0x000e620000000a00 */
[----:B0-----:R-:W-:-:S05]  /*09b0*/  @P3 IMAD.WIDE.U32 R78, R88, 0x2, R78 ;  /* 0x00000002584e3825 */ /* 0x001fca00078e004e */
[----:B------:R0:W2:Y:S01]  /*09c0*/  @P3 LDG.E.U16.CONSTANT R87, desc[UR10][R78.64] ;  /* 0x0000000a4e573981 */ /* 0x0000a2000c1e9500 */
[----:B------:R-:W-:Y:S02]  /*09d0*/  ISETP.GE.OR P3, PT, R85, UR9, P1 ;  /* 0x0000000955007c0c */ /* 0x000fe40008f66670 */
[----:B------:R-:W-:Y:S01]  /*09e0*/  @!P2 PRMT R90, RZ, 0x7610, R90 ;  /* 0x00007610ff5aa816 */ /* 0x000fe2000000005a */
[----:B-1----:R-:W-:Y:S01]  /*09f0*/  @P2 IMAD.WIDE.U32 R92, R86, 0x2, R92 ;  /* 0x00000002565c2825 */ /* 0x002fe200078e005c */
[----:B------:R-:W-:-:S04]  /*0a00*/  @!P0 PRMT R91, RZ, 0x7610, R91 ;  /* 0x00007610ff5b8816 */ /* 0x000fc8000000005b */
[----:B------:R1:W3:Y:S01]  /*0a10*/  @P2 LDG.E.U16.CONSTANT R90, desc[UR10][R92.64] ;  /* 0x0000000a5c5a2981 */ /* 0x0002e2000c1e9500 */
[----:B0-----:R-:W0:Y:S08]  /*0a20*/  @P0 LDC.64 R78, c[0x0][0x380] ;  /* 0x0000e000ff4e0b82 */ /* 0x001e300000000a00 */
[----:B------:R-:W4:Y:S01]  /*0a30*/  @!P3 LDC.64 R80, c[0x0][0x380] ;  /* 0x0000e000ff50bb82 */ /* 0x000f220000000a00 */
[----:B0-----:R-:W-:-:S05]  /*0a40*/  @P0 IMAD.WIDE.U32 R78, R84, 0x2, R78 ;  /* 0x00000002544e0825 */ /* 0x001fca00078e004e */
[----:B------:R-:W5:Y:S01]  /*0a50*/  @P0 LDG.E.U16.CONSTANT R91, desc[UR10][R78.64] ;  /* 0x0000000a4e5b0981 */ /* 0x000f62000c1e9500 */
[----:B----4-:R-:W-:-:S05]  /*0a60*/  @!P3 IMAD.WIDE.U32 R80, R72, 0x2, R80 ;  /* 0x000000024850b825 */ /* 0x010fca00078e0050 */
[----:B------:R-:W4:Y:S01]  /*0a70*/  @!P3 LDG.E.U16.CONSTANT R89, desc[UR10][R80.64] ;  /* 0x0000000a5059b981 */ /* 0x000f22000c1e9500 */
[C---:B------:R-:W-:Y:S01]  /*0a80*/  ISETP.GE.U32.AND P0, PT, R74.reuse, 0x400, PT ;  /* 0x000004004a00780c */ /* 0x040fe20003f06070 */
[----:B-1----:R-:W-:Y:S02]  /*0a90*/  VIADD R92, R74, 0x400 ;  /* 0x000004004a5c7836 */ /* 0x002fe40000000000 */
[----:B------:R-:W-:Y:S02]  /*0aa0*/  VIADD R85, R85, 0x40 ;  /* 0x0000004055557836 */ /* 0x000fe40000000000 */
[----:B------:R-:W-:Y:S02]  /*0ab0*/  IMAD.MOV.U32 R74, RZ, RZ, R92 ;  /* 0x000000ffff4a7224 */ /* 0x000fe400078e005c */
[----:B------:R-:W-:Y:S02]  /*0ac0*/  VIADD R69, R69, 0x40 ;  /* 0x0000004045457836 */ /* 0x000fe40000000000 */
[----:B------:R-:W-:-:S02]  /*0ad0*/  VIADD R71, R71, 0x40 ;  /* 0x0000004047477836 */ /* 0x000fc40000000000 */
[----:B------:R-:W-:Y:S02]  /*0ae0*/  VIADD R73, R73, 0x40 ;  /* 0x0000004049497836 */ /* 0x000fe40000000000 */
[C---:B------:R-:W-:Y:S02]  /*0af0*/  IMAD R72, R75.reuse, 0x40, R72 ;  /* 0x000000404b487824 */ /* 0x040fe400078e0248 */
[C---:B------:R-:W-:Y:S02]  /*0b00*/  IMAD R88, R75.reuse, 0x40, R88 ;  /* 0x000000404b587824 */ /* 0x040fe400078e0258 */
[C---:B------:R-:W-:Y:S02]  /*0b10*/  IMAD R86, R75.reuse, 0x40, R86 ;  /* 0x000000404b567824 */ /* 0x040fe400078e0256 */
[----:B------:R-:W-:Y:S01]  /*0b20*/  IMAD R84, R75, 0x40, R84 ;  /* 0x000000404b547824 */ /* 0x000fe200078e0254 */
[----:B------:R-:W-:-:S05]  /*0b30*/  @P3 PRMT R89, RZ, 0x7610, R89 ;  /* 0x00007610ff593816 */ /* 0x000fca0000000059 */
[----:B----4-:R0:W-:Y:S04]  /*0b40*/  STS.U16 [R83], R89 ;  /* 0x0000005953007388 */ /* 0x0101e80000000400 */
[----:B--2---:R1:W-:Y:S04]  /*0b50*/  STS.U16 [R82], R87 ;  /* 0x0000005752007388 */ /* 0x0043e80000000400 */
[----:B---3--:R2:W-:Y:S01]  /*0b60*/  STS.U16 [R77], R90 ;  /* 0x0000005a4d007388 */ /* 0x0085e20000000400 */
[----:B0-----:R-:W-:-:S03]  /*0b70*/  VIADD R83, R83, 0x800 ;  /* 0x0000080053537836 */ /* 0x001fc60000000000 */
[----:B-----5:R0:W-:Y:S01]  /*0b80*/  STS.U16 [R76], R91 ;  /* 0x0000005b4c007388 */ /* 0x0201e20000000400 */
[----:B-1----:R-:W-:Y:S02]  /*0b90*/  VIADD R82, R82, 0x800 ;  /* 0x0000080052527836 */ /* 0x002fe40000000000 */
[----:B--2---:R-:W-:Y:S02]  /*0ba0*/  VIADD R77, R77, 0x800 ;  /* 0x000008004d4d7836 */ /* 0x004fe40000000000 */
[----:B0-----:R-:W-:Y:S01]  /*0bb0*/  VIADD R76, R76, 0x800 ;  /* 0x000008004c4c7836 */ /* 0x001fe20000000000 */
[----:B------:R-:W-:Y:S06]  /*0bc0*/  @!P0 BRA `(.L_x_4) ;  /* 0xfffffffc00588947 */ /* 0x000fec000383ffff */
[----:B------:R-:W-:Y:S05]  /*0bd0*/  BSYNC.RECONVERGENT B0 ;  /* 0x0000000000007941 */ /* 0x000fea0003800200 */
.L_x_3:
[----:B------:R-:W-:Y:S01]  /*0be0*/  SHF.R.U32.HI R69, RZ, 0x8, R68 ;  /* 0x00000008ff457819 */ /* 0x000fe20000011644 */
[----:B------:R-:W-:Y:S04]  /*0bf0*/  BSSY.RECONVERGENT B0, `(.L_x_5) ;  /* 0x000003c000007945 */ /* 0x000fe80003800200 */
[----:B------:R-:W-:-:S05]  /*0c00*/  IMAD.MOV R69, RZ, RZ, -R69 ;  /* 0x000000ffff457224 */ /* 0x000fca00078e0a45 */
[----:B------:R-:W-:Y:S01]  /*0c10*/  LOP3.LUT R71, R69, 0x3, RZ, 0xc0, !PT ;  /* 0x0000000345477812 */ /* 0x000fe200078ec0ff */
[----:B------:R-:W-:-:S03]  /*0c20*/  IMAD.MOV.U32 R69, RZ, RZ, R68 ;  /* 0x000000ffff457224 */ /* 0x000fc600078e0044 */
[----:B------:R-:W-:-:S13]  /*0c30*/  ISETP.NE.AND P0, PT, R71, RZ, PT ;  /* 0x000000ff4700720c */ /* 0x000fda0003f05270 */
[----:B------:R-:W-:Y:S05]  /*0c40*/  @!P0 BRA `(.L_x_6) ;  /* 0x0000000000d88947 */ /* 0x000fea0003800000 */
[----:B------:R-:W0:Y:S01]  /*0c50*/  LDC R70, c[0x0][0x39c] ;  /* 0x0000e700ff467b82 */ /* 0x000e220000000800 */
[----:B------:R-:W-:-:S05]  /*0c60*/  SHF.R.U32.HI R69, RZ, 0x7, R68 ;  /* 0x00000007ff457819 */ /* 0x000fca0000011644 */
[----:B------:R-:W-:Y:S01]  /*0c70*/  VIADD R74, R69, UR4 ;  /* 0x00000004454a7c36 */ /* 0x000fe20008000000 */
[----:B0-----:R-:W-:-:S04]  /*0c80*/  ISETP.GE.AND P0, PT, R3, R70, PT ;  /* 0x000000460300720c */ /* 0x001fc80003f06270 */
[----:B------:R-:W-:-:S13]  /*0c90*/  ISETP.LT.AND P1, PT, R74, R75, !P0 ;  /* 0x0000004b4a00720c */ /* 0x000fda0004721270 */
[----:B------:R-:W0:Y:S01]  /*0ca0*/  @P1 LDC.64 R72, c[0x0][0x388] ;  /* 0x0000e200ff481b82 */ /* 0x000e220000000a00 */
[----:B------:R-:W-:Y:S01]  /*0cb0*/  @P1 IMAD R77, R74, R70, R3 ;  /* 0x000000464a4d1224 */ /* 0x000fe200078e0203 */
[----:B------:R-:W-:-:S03]  /*0cc0*/  @!P1 PRMT R74, RZ, 0x7610, R74 ;  /* 0x00007610ff4a9816 */ /* 0x000fc6000000004a */
[----:B0-----:R-:W-:-:S05]  /*0cd0*/  @P1 IMAD.WIDE R72, R77, 0x2, R72 ;  /* 0x000000024d481825 */ /* 0x001fca00078e0248 */
[----:B------:R-:W2:Y:S01]  /*0ce0*/  @P1 LDG.E.U16.CONSTANT R74, desc[UR10][R72.64] ;  /* 0x0000000a484a1981 */ /* 0x000ea2000c1e9500 */
[----:B------:R-:W-:Y:S01]  /*0cf0*/  MOV R76, 0x400 ;  /* 0x00000400004c7802 */ /* 0x000fe20000000f00 */
[----:B------:R-:W-:Y:S01]  /*0d00*/  IMAD.SHL.U32 R79, R68, 0x2, RZ ;  /* 0x00000002444f7824 */ /* 0x000fe200078e00ff */
[----:B------:R-:W-:Y:S01]  /*0d10*/  ISETP.NE.AND P1, PT, R71, 0x1, PT ;  /* 0x000000014700780c */ /* 0x000fe20003f25270 */
[----:B------:R-:W0:Y:S02]  /*0d20*/  S2R R77, SR_CgaCtaId ;  /* 0x00000000004d7919 */ /* 0x000e240000008800 */
[----:B------:R-:W-:Y:S01]  /*0d30*/  VIADD R76, R76, 0x1000 ;  /* 0x000010004c4c7836 */ /* 0x000fe20000000000 */
[----:B------:R-:W-:-:S04]  /*0d40*/  LOP3.LUT R80, R79, 0xfe, RZ, 0xc0, !PT ;  /* 0x000000fe4f507812 */ /* 0x000fc800078ec0ff */
[----:B0-----:R-:W-:-:S05]  /*0d50*/  LEA R78, R77, R76, 0x18 ;  /* 0x0000004c4d4e7211 */ /* 0x001fca00078ec0ff */
[----:B------:R-:W-:-:S04]  /*0d60*/  IMAD R69, R69, 0x100, R78 ;  /* 0x0000010045457824 */ /* 0x000fc800078e024e */
[----:B------:R-:W-:Y:S02]  /*0d70*/  IMAD.IADD R77, R80, 0x1, R69 ;  /* 0x00000001504d7824 */ /* 0x000fe400078e0245 */
[----:B------:R-:W-:-:S03]  /*0d80*/  VIADD R69, R68, 0x100 ;  /* 0x0000010044457836 */ /* 0x000fc60000000000 */
[----:B--2---:R0:W-:Y:S01]  /*0d90*/  STS.U16 [R77], R74 ;  /* 0x0000004a4d007388 */ /* 0x0041e20000000400 */
[----:B------:R-:W-:Y:S05]  /*0da0*/  @!P1 BRA `(.L_x_6) ;  /* 0x0000000000809947 */ /* 0x000fea0003800000 */
[----:B------:R-:W-:Y:S01]  /*0db0*/  SHF.R.U32.HI R69, RZ, 0x7, R69 ;  /* 0x00000007ff457819 */ /* 0x000fe20000011645 */
[----:B------:R-:W-:Y:S04]  /*0dc0*/  BSSY.RECONVERGENT B1, `(.L_x_7) ;  /* 0x000000b000017945 */ /* 0x000fe80003800200 */
[C---:B0-----:R-:W-:Y:S02]  /*0dd0*/  VIADD R74, R69.reuse, UR4 ;  /* 0x00000004454a7c36 */ /* 0x041fe40008000000 */
[----:B------:R-:W-:-:S03]  /*0de0*/  IMAD R69, R69, 0x100, R78 ;  /* 0x0000010045457824 */ /* 0x000fc600078e024e */
[----:B------:R-:W-:Y:S01]  /*0df0*/  ISETP.LT.AND P1, PT, R74, R75, !P0 ;  /* 0x0000004b4a00720c */ /* 0x000fe20004721270 */
[----:B------:R-:W-:-:S12]  /*0e00*/  IMAD.IADD R77, R80, 0x1, R69 ;  /* 0x00000001504d7824 */ /* 0x000fd800078e0245 */
[----:B------:R-:W-:Y:S01]  /*0e10*/  @!P1 PRMT R72, RZ, 0x7610, R72 ;  /* 0x00007610ff489816 */ /* 0x000fe20000000048 */
[----:B------:R-:W-:Y:S06]  /*0e20*/  @!P1 BRA `(.L_x_8) ;  /* 0x0000000000109947 */ /* 0x000fec0003800000 */
[----:B------:R-:W0:Y:S01]  /*0e30*/  LDC.64 R72, c[0x0][0x388] ;  /* 0x0000e200ff487b82 */ /* 0x000e220000000a00 */
[----:B------:R-:W-:-:S04]  /*0e40*/  IMAD R69, R74, R70, R3 ;  /* 0x000000464a457224 */ /* 0x000fc800078e0203 */
[----:B0-----:R-:W-:-:S06]  /*0e50*/  IMAD.WIDE R72, R69, 0x2, R72 ;  /* 0x0000000245487825 */ /* 0x001fcc00078e0248 */
[----:B------:R0:W5:Y:S02]  /*0e60*/  LDG.E.U16.CONSTANT R72, desc[UR10][R72.64] ;  /* 0x0000000a48487981 */ /* 0x000164000c1e9500 */
.L_x_8:
[----:B------:R-:W-:Y:S05]  /*0e70*/  BSYNC.RECONVERGENT B1 ;  /* 0x0000000000017941 */ /* 0x000fea0003800200 */
.L_x_7:
[----:B-----5:R1:W-:Y:S01]  /*0e80*/  STS.U16 [R77], R72 ;  /* 0x000000484d007388 */ /* 0x0203e20000000400 */
[----:B------:R-:W-:Y:S01]  /*0e90*/  ISETP.NE.AND P1, PT, R71, 0x2, PT ;  /* 0x000000024700780c */ /* 0x000fe20003f25270 */
[----:B------:R-:W-:-:S12]  /*0ea0*/  VIADD R69, R68, 0x200 ;  /* 0x0000020044457836 */ /* 0x000fd80000000000 */
[----:B-1----:R-:W-:Y:S05]  /*0eb0*/  @!P1 BRA `(.L_x_6) ;  /* 0x00000000003c9947 */ /* 0x002fea0003800000 */
[----:B------:R-:W-:Y:S01]  /*0ec0*/  SHF.R.U32.HI R69, RZ, 0x7, R69 ;  /* 0x00000007ff457819 */ /* 0x000fe20000011645 */
[----:B------:R-:W-:Y:S04]  /*0ed0*/  BSSY.RECONVERGENT B1, `(.L_x_9) ;  /* 0x000000b000017945 */ /* 0x000fe80003800200 */
[C---:B------:R-:W-:Y:S02]  /*0ee0*/  VIADD R76, R69.reuse, UR4 ;  /* 0x00000004454c7c36 */ /* 0x040fe40008000000 */
[----:B------:R-:W-:-:S03]  /*0ef0*/  IMAD R69, R69, 0x100, R78 ;  /* 0x0000010045457824 */ /* 0x000fc600078e024e */
[----:B------:R-:W-:Y:S01]  /*0f00*/  ISETP.LT.AND P0, PT, R76, R75, !P0 ;  /* 0x0000004b4c00720c */ /* 0x000fe20004701270 */
[----:B------:R-:W-:-:S12]  /*0f10*/  IMAD.IADD R74, R80, 0x1, R69 ;  /* 0x00000001504a7824 */ /* 0x000fd800078e0245 */
[----:B------:R-:W-:Y:S01]  /*0f20*/  @!P0 PRMT R71, RZ, 0x7610, R71 ;  /* 0x00007610ff478816 */ /* 0x000fe20000000047 */
[----:B------:R-:W-:Y:S06]  /*0f30*/  @!P0 BRA `(.L_x_10) ;  /* 0x0000000000108947 */ /* 0x000fec0003800000 */
[----:B0-----:R-:W0:Y:S01]  /*0f40*/  LDC.64 R72, c[0x0][0x388] ;  /* 0x0000e200ff487b82 */ /* 0x001e220000000a00 */
[----:B------:R-:W-:-:S04]  /*0f50*/  IMAD R71, R76, R70, R3 ;  /* 0x000000464c477224 */ /* 0x000fc800078e0203 */
[----:B0-----:R-:W-:-:S06]  /*0f60*/  IMAD.WIDE R70, R71, 0x2, R72 ;  /* 0x0000000247467825 */ /* 0x001fcc00078e0248 */
[----:B------:R1:W5:Y:S02]  /*0f70*/  LDG.E.U16.CONSTANT R71, desc[UR10][R70.64] ;  /* 0x0000000a46477981 */ /* 0x000364000c1e9500 */
.L_x_10:
[----:B------:R-:W-:Y:S05]  /*0f80*/  BSYNC.RECONVERGENT B1 ;  /* 0x0000000000017941 */ /* 0x000fea0003800200 */
.L_x_9:
[----:B-----5:R2:W-:Y:S01]  /*0f90*/  STS.U16 [R74], R71 ;  /* 0x000000474a007388 */ /* 0x0205e20000000400 */
[----:B------:R-:W-:-:S07]  /*0fa0*/  VIADD R69, R68, 0x300 ;  /* 0x0000030044457836 */ /* 0x000fce0000000000 */
.L_x_6:
[----:B------:R-:W-:Y:S05]  /*0fb0*/  BSYNC.RECONVERGENT B0 ;  /* 0x0000000000007941 */ /* 0x000fea0003800200 */
.L_x_5:
[----:B------:R-:W3:Y:S01]  /*0fc0*/  LDCU UR5, c[0x0][0x39c] ;  /* 0x00007380ff0577ac */ /* 0x000ee20008000800 */
[----:B------:R-:W-:Y:S01]  /*0fd0*/  BSSY.RECONVERGENT B0, `(.L_x_11) ;  /* 0x0000033000007945 */ /* 0x000fe20003800200 */
[----:B------:R-:W4:Y:S01]  /*0fe0*/  LDCU UR6, c[0x0][0x3a0] ;  /* 0x00007400ff0677ac */ /* 0x000f220008000800 */
[----:B------:R-:W0:Y:S01]  /*0ff0*/  LDCU UR7, c[0x0][0x39c] ;  /* 0x00007380ff0777ac */ /* 0x000e220008000800 */
[----:B---3--:R-:W-:-:S13]  /*1000*/  ISETP.GE.AND P1, PT, R3, UR5, PT ;  /* 0x0000000503007c0c */ /* 0x008fda000bf26270 */
.L_x_12:
[----:B0-----:R-:W-:Y:S01]  /*1010*/  SHF.R.U32.HI R81, RZ, 0x7, R69 ;  /* 0x00000007ff517819 */ /* 0x001fe20000011645 */
[----:B0-----:R-:W-:Y:S01]  /*1020*/  VIADD R77, R69, 0x100 ;  /* 0x00000100454d7836 */ /* 0x001fe20000000000 */
[----:B------:R-:W-:Y:S01]  /*1030*/  ISETP.GE.AND P0, PT, R3, UR7, PT ;  /* 0x0000000703007c0c */ /* 0x000fe2000bf06270 */
[C---:B------:R-:W-:Y:S02]  /*1040*/  VIADD R83, R69.reuse, 0x200 ;  /* 0x0000020045537836 */ /* 0x040fe40000000000 */
[----:B------:R-:W-:Y:S01]  /*1050*/  VIADD R79, R69, 0x300 ;  /* 0x00000300454f7836 */ /* 0x000fe20000000000 */
[----:B------:R-:W-:Y:S01]  /*1060*/  SHF.R.U32.HI R77, RZ, 0x7, R77 ;  /* 0x00000007ff4d7819 */ /* 0x000fe2000001164d */
[----:B------:R-:W-:Y:S01]  /*1070*/  VIADD R76, R81, UR4 ;  /* 0x00000004514c7c36 */ /* 0x000fe20008000000 */
[----:B------:R-:W-:Y:S02]  /*1080*/  SHF.R.U32.HI R83, RZ, 0x7, R83 ;  /* 0x00000007ff537819 */ /* 0x000fe40000011653 */
[----:B------:R-:W-:Y:S01]  /*1090*/  SHF.R.U32.HI R79, RZ, 0x7, R79 ;  /* 0x00000007ff4f7819 */ /* 0x000fe2000001164f */
[----:B------:R-:W-:Y:S01]  /*10a0*/  VIADD R78, R77, UR4 ;  /* 0x000000044d4e7c36 */ /* 0x000fe20008000000 */
[----:B----4-:R-:W-:Y:S01]  /*10b0*/  ISETP.GE.OR P2, PT, R76, UR6, P1 ;  /* 0x000000064c007c0c */ /* 0x010fe20008f46670 */
[----:B------:R-:W-:-:S02]  /*10c0*/  VIADD R80, R83, UR4 ;  /* 0x0000000453507c36 */ /* 0x000fc40008000000 */
[----:B------:R-:W-:Y:S01]  /*10d0*/  VIADD R82, R79, UR4 ;  /* 0x000000044f527c36 */ /* 0x000fe20008000000 */
[----:B------:R-:W-:Y:S02]  /*10e0*/  ISETP.LT.AND P3, PT, R78, UR6, !P0 ;  /* 0x000000064e007c0c */ /* 0x000fe4000c761270 */
[----:B------:R-:W-:Y:S02]  /*10f0*/  ISETP.LT.AND P4, PT, R80, UR6, !P0 ;  /* 0x0000000650007c0c */ /* 0x000fe4000c781270 */
[----:B------:R-:W-:-:S05]  /*1100*/  ISETP.LT.AND P0, PT, R82, UR6, !P0 ;  /* 0x0000000652007c0c */ /* 0x000fca000c701270 */
[----:B------:R-:W0:Y:S01]  /*1110*/  @!P2 LDC.64 R84, c[0x0][0x388] ;  /* 0x0000e200ff54ab82 */ /* 0x000e220000000a00 */
[----:B------:R-:W-:-:S07]  /*1120*/  @!P2 IMAD R87, R76, UR7, R3 ;  /* 0x000000074c57ac24 */ /* 0x000fce000f8e0203 */
[----:B------:R-:W3:Y:S08]  /*1130*/  @P3 LDC.64 R72, c[0x0][0x388] ;  /* 0x0000e200ff483b82 */ /* 0x000ef00000000a00 */
[----:B--2---:R-:W2:Y:S08]  /*1140*/  @P4 LDC.64 R74, c[0x0][0x388] ;  /* 0x0000e200ff4a4b82 */ /* 0x004eb00000000a00 */
[----:B-1----:R-:W1:Y:S01]  /*1150*/  @P0 LDC.64 R70, c[0x0][0x388] ;  /* 0x0000e200ff460b82 */ /* 0x002e620000000a00 */
[----:B0-----:R-:W-:-:S04]  /*1160*/  @!P2 IMAD.WIDE R84, R87, 0x2, R84 ;  /* 0x000000025754a825 */ /* 0x001fc800078e0254 */
[--C-:B------:R-:W-:Y:S01]  /*1170*/  @P3 IMAD R87, R78, UR7, R3.reuse ;  /* 0x000000074e573c24 */ /* 0x100fe2000f8e0203 */
[----:B------:R-:W4:Y:S01]  /*1180*/  @!P2 LDG.E.U16.CONSTANT R76, desc[UR10][R84.64] ;  /* 0x0000000a544ca981 */ /* 0x000f22000c1e9500 */
[--C-:B------:R-:W-:Y:S01]  /*1190*/  @P4 IMAD R89, R80, UR7, R3.reuse ;  /* 0x0000000750594c24 */ /* 0x100fe2000f8e0203 */
[----:B------:R-:W-:Y:S01]  /*11a0*/  @!P3 PRMT R78, RZ, 0x7610, R78 ;  /* 0x00007610ff4eb816 */ /* 0x000fe2000000004e */
[----:B------:R-:W-:Y:S01]  /*11b0*/  @P0 IMAD R91, R82, UR7, R3 ;  /* 0x00000007525b0c24 */ /* 0x000fe2000f8e0203 */
[----:B------:R-:W-:Y:S01]  /*11c0*/  @!P4 PRMT R80, RZ, 0x7610, R80 ;  /* 0x00007610ff50c816 */ /* 0x000fe20000000050 */
[----:B---3--:R-:W-:Y:S01]  /*11d0*/  @P3 IMAD.WIDE R72, R87, 0x2, R72 ;  /* 0x0000000257483825 */ /* 0x008fe200078e0248 */
[----:B------:R-:W-:-:S03]  /*11e0*/  @!P0 PRMT R82, RZ, 0x7610, R82 ;  /* 0x00007610ff528816 */ /* 0x000fc60000000052 */
[----:B--2---:R-:W-:Y:S01]  /*11f0*/  @P4 IMAD.WIDE R74, R89, 0x2, R74 ;  /* 0x00000002594a4825 */ /* 0x004fe200078e024a */
[----:B------:R-:W2:Y:S04]  /*1200*/  @P3 LDG.E.U16.CONSTANT R78, desc[UR10][R72.64] ;  /* 0x0000000a484e3981 */ /* 0x000ea8000c1e9500 */
[----:B------:R-:W3:Y:S01]  /*1210*/  @P4 LDG.E.U16.CONSTANT R80, desc[UR10][R74.64] ;  /* 0x0000000a4a504981 */ /* 0x000ee2000c1e9500 */
[----:B-1----:R-:W-:-:S05]  /*1220*/  @P0 IMAD.WIDE R70, R91, 0x2, R70 ;  /* 0x000000025b460825 */ /* 0x002fca00078e0246 */
[----:B------:R-:W5:Y:S01]  /*1230*/  @P0 LDG.E.U16.CONSTANT R82, desc[UR10][R70.64] ;  /* 0x0000000a46520981 */ /* 0x000f62000c1e9500 */
[--C-:B------:R-:W-:Y:S02]  /*1240*/  IMAD R81, R81, 0x100, R0.reuse ;  /* 0x0000010051517824 */ /* 0x100fe400078e0200 */
[--C-:B------:R-:W-:Y:S02]  /*1250*/  IMAD R77, R77, 0x100, R0.reuse ;  /* 0x000001004d4d7824 */ /* 0x100fe400078e0200 */
[--C-:B------:R-:W-:Y:S02]  /*1260*/  IMAD R83, R83, 0x100, R0.reuse ;  /* 0x0000010053537824 */ /* 0x100fe400078e0200 */
[----:B------:R-:W-:Y:S01]  /*1270*/  IMAD R79, R79, 0x100, R0 ;  /* 0x000001004f4f7824 */ /* 0x000fe200078e0200 */
[C---:B------:R-:W-:Y:S01]  /*1280*/  ISETP.GE.U32.AND P0, PT, R69.reuse, 0x400, PT ;  /* 0x000004004500780c */ /* 0x040fe20003f06070 */
[----:B------:R-:W-:Y:S01]  /*1290*/  VIADD R69, R69, 0x400 ;  /* 0x0000040045457836 */ /* 0x000fe20000000000 */
[----:B------:R-:W-:-:S05]  /*12a0*/  @P2 PRMT R76, RZ, 0x7610, R76 ;  /* 0x00007610ff4c2816 */ /* 0x000fca000000004c */
[----:B----4-:R0:W-:Y:S04]  /*12b0*/  STS.U16 [R81], R76 ;  /* 0x0000004c51007388 */ /* 0x0101e80000000400 */
[----:B--2---:R0:W-:Y:S04]  /*12c0*/  STS.U16 [R77], R78 ;  /* 0x0000004e4d007388 */ /* 0x0041e80000000400 */
[----:B---3--:R0:W-:Y:S04]  /*12d0*/  STS.U16 [R83], R80 ;  /* 0x0000005053007388 */ /* 0x0081e80000000400 */
[----:B-----5:R0:W-:Y:S01]  /*12e0*/  STS.U16 [R79], R82 ;  /* 0x000000524f007388 */ /* 0x0201e20000000400 */
[----:B------:R-:W-:Y:S05]  /*12f0*/  @!P0 BRA `(.L_x_12) ;  /* 0xfffffffc00448947 */ /* 0x000fea000383ffff */
[----:B------:R-:W-:Y:S05]  /*1300*/  BSYNC.RECONVERGENT B0 ;  /* 0x0000000000007941 */ /* 0x000fea0003800200 */
.L_x_11:
[----:B------:R-:W1:Y:S01]  /*1310*/  S2R R71, SR_LANEID ;  /* 0x0000000000477919 */ /* 0x000e620000000000 */
[----:B------:R-:W2:Y:S01]  /*1320*/  S2UR UR8, SR_CgaCtaId ;  /* 0x00000000000879c3 */ /* 0x000ea20000008800 */
[----:B------:R-:W-:Y:S01]  /*1330*/  UMOV UR7, 0x400 ;  /* 0x0000040000077882 */ /* 0x000fe20000000000 */
[C---:B------:R-:W-:Y:S01]  /*1340*/  IMAD.SHL.U32 R72, R68.reuse, 0x2, RZ ;  /* 0x0000000244487824 */ /* 0x040fe200078e00ff */
[----:B------:R-:W-:Y:S01]  /*1350*/  UIADD3 UR7, UPT, UPT, UR7, 0x1000, URZ ;  /* 0x0000100007077890 */ /* 0x000fe2000fffe0ff */
[----:B------:R-:W-:-:S04]  /*1360*/  IMAD.SHL.U32 R68, R68, 0x10, RZ ;  /* 0x0000001044447824 */ /* 0x000fc800078e00ff */
[----:B------:R-:W-:Y:S01]  /*1370*/  BAR.SYNC.DEFER_BLOCKING 0x0 ;  /* 0x0000000000007b1d */ /* 0x000fe20000010000 */
[----:B------:R-:W-:Y:S01]  /*1380*/  UIADD3 UR4, UPT, UPT, UR4, 0x10, URZ ;  /* 0x0000001004047890 */ /* 0x000fe2000fffe0ff */
[----:B------:R-:W-:Y:S02]  /*1390*/  LOP3.LUT R72, R72, 0x40, RZ, 0xc0, !PT ;  /* 0x0000004048487812 */ /* 0x000fe400078ec0ff */
[----:B------:R-:W-:-:S04]  /*13a0*/  LOP3.LUT R68, R68, 0x3c00, RZ, 0xc0, !PT ;  /* 0x00003c0044447812 */ /* 0x000fc800078ec0ff */
[----:B------:R-:W3:Y:S01]  /*13b0*/  S2UR UR6, SR_CgaCtaId ;  /* 0x00000000000679c3 */ /* 0x000ee20000008800 */
[----:B------:R-:W-:Y:S01]  /*13c0*/  UMOV UR5, 0x400 ;  /* 0x0000040000057882 */ /* 0x000fe20000000000 */
[----:B--2---:R-:W-:-:S06]  /*13d0*/  ULEA UR7, UR8, UR7, 0x18 ;  /* 0x0000000708077291 */ /* 0x004fcc000f8ec0ff */
[----:B------:R-:W-:Y:S02]  /*13e0*/  LEA R85, R72, UR7, 0x1 ;  /* 0x0000000748557c11 */ /* 0x000fe4000f8e08ff */
[----:B-1----:R-:W-:Y:S02]  /*13f0*/  SHF.R.U32.HI R69, RZ, 0x3, R71 ;  /* 0x00000003ff457819 */ /* 0x002fe40000011647 */
[----:B------:R-:W-:Y:S01]  /*1400*/  LOP3.LUT R70, R71, 0x7, RZ, 0xc0, !PT ;  /* 0x0000000747467812 */ /* 0x000fe200078ec0ff */
[----:B---3--:R-:W-:Y:S01]  /*1410*/  ULEA UR5, UR6, UR5, 0x18 ;  /* 0x0000000506057291 */ /* 0x008fe2000f8ec0ff */
[----:B0-----:R-:W-:Y:S02]  /*1420*/  VIADD R81, R85, 0x20 ;  /* 0x0000002055517836 */ /* 0x001fe40000000000 */
[----:B------:R-:W-:Y:S02]  /*1430*/  IMAD.SHL.U32 R69, R69, 0x8, RZ ;  /* 0x0000000845457824 */ /* 0x000fe400078e00ff */
[----:B------:R-:W-:-:S02]  /*1440*/  VIADD R83, R85, 0x40 ;  /* 0x0000004055537836 */ /* 0x000fc40000000000 */
[----:B------:R-:W-:Y:S01]  /*1450*/  VIADD R68, R68, UR5 ;  /* 0x0000000544447c36 */ /* 0x000fe20008000000 */
[----:B------:R-:W-:Y:S02]  /*1460*/  LOP3.LUT R70, R69, 0x8, R70, 0xe2, !PT ;  /* 0x0000000845467812 */ /* 0x000fe400078ee246 */
[----:B------:R-:W-:Y:S01]  /*1470*/  SHF.R.U32.HI R69, RZ, 0x4, R71 ;  /* 0x00000004ff457819 */ /* 0x000fe20000011647 */
[----:B------:R-:W-:Y:S01]  /*1480*/  VIADD R76, R68, 0x200 ;  /* 0x00000200444c7836 */ /* 0x000fe20000000000 */
[----:B------:R-:W0:Y:S03]  /*1490*/  LDCU UR5, c[0x0][0x3a0] ;  /* 0x00007400ff0577ac */ /* 0x000e260008000800 */
[----:B------:R-:W-:-:S04]  /*14a0*/  IMAD.SHL.U32 R69, R69, 0x8, RZ ;  /* 0x0000000845457824 */ /* 0x000fc800078e00ff */
[C-C-:B------:R-:W-:Y:S02]  /*14b0*/  IMAD R80, R70.reuse, 0x80, R69.reuse ;  /* 0x0000008046507824 */ /* 0x140fe400078e0245 */
[----:B------:R-:W-:Y:S02]  /*14c0*/  IMAD R77, R70, 0x10, R69 ;  /* 0x00000010464d7824 */ /* 0x000fe400078e0245 */
[C---:B------:R-:W-:Y:S02]  /*14d0*/  IMAD.U32 R72, R80.reuse, 0x2, R85 ;  /* 0x0000000250487824 */ /* 0x040fe400078e0055 */
[----:B------:R-:W-:Y:S02]  /*14e0*/  VIADD R85, R85, 0x60 ;  /* 0x0000006055557836 */ /* 0x000fe40000000000 */
[C---:B------:R-:W-:Y:S02]  /*14f0*/  IMAD.U32 R69, R77.reuse, 0x2, R68 ;  /* 0x000000024d457824 */ /* 0x040fe400078e0044 */
[----:B------:R-:W-:Y:S01]  /*1500*/  IMAD.U32 R76, R77, 0x2, R76 ;  /* 0x000000024d4c7824 */ /* 0x000fe200078e004c */
[----:B------:R-:W-:Y:S01]  /*1510*/  LDSM.16.MT88.4 R72, [R72] ;  /* 0x000000004848783b */ /* 0x000fe20000004200 */
[C---:B------:R-:W-:Y:S01]  /*1520*/  IMAD.U32 R81, R80.reuse, 0x2, R81 ;  /* 0x0000000250517824 */ /* 0x040fe200078e0051 */
[----:B0-----:R-:W-:Y:S01]  /*1530*/  UISETP.GE.AND UP0, UPT, UR4, UR5, UPT ;  /* 0x000000050400728c */ /* 0x001fe2000bf06270 */
[C---:B------:R-:W-:Y:S01]  /*1540*/  IMAD.U32 R84, R80.reuse, 0x2, R83 ;  /* 0x0000000250547824 */ /* 0x040fe200078e0053 */
[----:B------:R-:W0:Y:S01]  /*1550*/  LDSM.16.M88.4 R68, [R69] ;  /* 0x000000004544783b */ /* 0x000e220000000200 */
[----:B------:R-:W-:-:S03]  /*1560*/  IMAD.U32 R88, R80, 0x2, R85 ;  /* 0x0000000250587824 */ /* 0x000fc600078e0055 */
[----:B------:R-:W1:Y:S04]  /*1570*/  LDSM.16.M88.4 R76, [R76] ;  /* 0x000000004c4c783b */ /* 0x000e680000000200 */
[----:B------:R-:W2:Y:S04]  /*1580*/  LDSM.16.MT88.4 R80, [R81] ;  /* 0x000000005150783b */ /* 0x000ea80000004200 */
[----:B------:R-:W3:Y:S04]  /*1590*/  LDSM.16.MT88.4 R84, [R84] ;  /* 0x000000005454783b */ /* 0x000ee80000004200 */
[----:B------:R-:W4:Y:S01]  /*15a0*/  LDSM.16.MT88.4 R88, [R88] ;  /* 0x000000005858783b */ /* 0x000f220000004200 */
[-C--:B0-----:R-:W-:Y:S08]  /*15b0*/  HMMA.16816.F32 R4, R68, R72.reuse, R4 ;  /* 0x000000484404723c */ /* 0x081ff00000001804 */
[----:B-1----:R-:W-:Y:S08]  /*15c0*/  HMMA.16816.F32 R36, R76, R72, R36 ;  /* 0x000000484c24723c */ /* 0x002ff00000001824 */
[C---:B------:R-:W-:Y:S08]  /*15d0*/  HMMA.16816.F32 R8, R68.reuse, R74, R8 ;  /* 0x0000004a4408723c */ /* 0x040ff00000001808 */
[C---:B--2---:R-:W-:Y:S08]  /*15e0*/  HMMA.16816.F32 R12, R68.reuse, R80, R12 ;  /* 0x00000050440c723c */ /* 0x044ff0000000180c */
[C---:B------:R-:W-:Y:S08]  /*15f0*/  HMMA.16816.F32 R16, R68.reuse, R82, R16 ;  /* 0x000000524410723c */ /* 0x040ff00000001810 */
[C---:B---3--:R-:W-:Y:S08]  /*1600*/  HMMA.16816.F32 R20, R68.reuse, R84, R20 ;  /* 0x000000544414723c */ /* 0x048ff00000001814 */
[C---:B------:R-:W-:Y:S08]  /*1610*/  HMMA.16816.F32 R24, R68.reuse, R86, R24 ;  /* 0x000000564418723c */ /* 0x040ff00000001818 */
[C---:B----4-:R-:W-:Y:S08]  /*1620*/  HMMA.16816.F32 R28, R68.reuse, R88, R28 ;  /* 0x00000058441c723c */ /* 0x050ff0000000181c */
[----:B------:R-:W-:Y:S08]  /*1630*/  HMMA.16816.F32 R32, R68, R90, R32 ;  /* 0x0000005a4420723c */ /* 0x000ff00000001820 */
[C---:B------:R-:W-:Y:S08]  /*1640*/  HMMA.16816.F32 R40, R76.reuse, R74, R40 ;  /* 0x0000004a4c28723c */ /* 0x040ff00000001828 */
[C---:B------:R-:W-:Y:S08]  /*1650*/  HMMA.16816.F32 R44, R76.reuse, R80, R44 ;  /* 0x000000504c2c723c */ /* 0x040ff0000000182c */
[C---:B------:R-:W-:Y:S08]  /*1660*/  HMMA.16816.F32 R48, R76.reuse, R82, R48 ;  /* 0x000000524c30723c */ /* 0x040ff00000001830 */
[C---:B------:R-:W-:Y:S08]  /*1670*/  HMMA.16816.F32 R52, R76.reuse, R84, R52 ;  /* 0x000000544c34723c */ /* 0x040ff00000001834 */
[C---:B------:R-:W-:Y:S08]  /*1680*/  HMMA.16816.F32 R56, R76.reuse, R86, R56 ;  /* 0x000000564c38723c */ /* 0x040ff00000001838 */
[C---:B------:R-:W-:Y:S08]  /*1690*/  HMMA.16816.F32 R60, R76.reuse, R88, R60 ;  /* 0x000000584c3c723c */ /* 0x040ff0000000183c */
[----:B------:R-:W-:Y:S01]  /*16a0*/  HMMA.16816.F32 R64, R76, R90, R64 ;  /* 0x0000005a4c40723c */ /* 0x000fe20000001840 */
[----:B------:R-:W-:Y:S06]  /*16b0*/  BAR.SYNC.DEFER_BLOCKING 0x0 ;  /* 0x0000000000007b1d */ /* 0x000fec0000010000 */
[----:B------:R-:W-:-:S13]  /*16c0*/  BRA.U !UP0, `(.L_x_13) ;  /* 0xffffffed08247547 */ /* 0x000fda000b83ffff */
.L_x_0:
[----:B------:R-:W1:Y:S01]  /*16d0*/  S2R R0, SR_TID.X ;  /* 0x0000000000007919 */ /* 0x000e620000002100 */
[----:B------:R-:W2:Y:S01]  /*16e0*/  LDC.64 R2, c[0x0][0x398] ;  /* 0x0000e600ff027b82 */ /* 0x000ea20000000a00 */
[----:B------:R-:W3:Y:S01]  /*16f0*/  S2R R71, SR_CTAID.X ;  /* 0x0000000000477919 */ /* 0x000ee20000002500 */
[----:B------:R-:W4:Y:S01]  /*1700*/  S2R R69, SR_CTAID.Y ;  /* 0x0000000000457919 */ /* 0x000f220000002600 */
[----:B-1----:R-:W-:Y:S01]  /*1710*/  IMAD.SHL.U32 R68, R0, 0x2, RZ ;  /* 0x0000000200447824 */ /* 0x002fe200078e00ff */
[----:B------:R-:W-:-:S04]  /*1720*/  SHF.R.U32.HI R0, RZ, 0x1, R0 ;  /* 0x00000001ff007819 */ /* 0x000fc80000011600 */
[----:B------:R-:W-:Y:S02]  /*1730*/  LOP3.LUT R68, R68, 0x40, RZ, 0xc0, !PT ;  /* 0x0000004044447812 */ /* 0x000fe400078ec0ff */
[----:B------:R-:W-:-:S03]  /*1740*/  LOP3.LUT R0, R0, 0x1e0, RZ, 0xc0, !PT ;  /* 0x000001e000007812 */ /* 0x000fc600078ec0ff */
[----:B---3--:R-:W-:Y:S02]  /*1750*/  IMAD R68, R71, 0x80, R68 ;  /* 0x0000008047447824 */ /* 0x008fe400078e0244 */
[----:B----4-:R-:W-:Y:S02]  /*1760*/  IMAD R0, R69, 0x80, R0 ;  /* 0x0000008045007824 */ /* 0x010fe400078e0200 */
[----:B------:R-:W-:Y:S02]  /*1770*/  VIADD R70, R68, 0x3f ;  /* 0x0000003f44467836 */ /* 0x000fe40000000000 */
[----:B------:R-:W-:-:S03]  /*1780*/  VIADD R69, R0, 0x1f ;  /* 0x0000001f00457836 */ /* 0x000fc60000000000 */
[----:B--2---:R-:W-:-:S04]  /*1790*/  ISETP.GE.AND P0, PT, R70, R3, PT ;  /* 0x000000034600720c */ /* 0x004fc80003f06270 */
[----:B------:R-:W-:-:S13]  /*17a0*/  ISETP.GE.OR P0, PT, R69, R2, P0 ;  /* 0x000000024500720c */ /* 0x000fda0000706670 */
[----:B0-----:R-:W-:Y:S05]  /*17b0*/  @P0 EXIT ;  /* 0x000000000000094d */ /* 0x001fea0003800000 */
[----:B------:R-:W0:Y:S01]  /*17c0*/  S2R R2, SR_LANEID ;  /* 0x0000000000027919 */ /* 0x000e220000000000 */
[----:B------:R-:W-:Y:S01]  /*17d0*/  IMAD R0, R0, R3, R68 ;  /* 0x0000000300007224 */ /* 0x000fe200078e0244 */
[----:B------:R-:W-:Y:S01]  /*17e0*/  SHF.R.U32.HI R70, RZ, 0x1, R3 ;  /* 0x00000001ff467819 */ /* 0x000fe20000011603 */
[----:B------:R-:W1:Y:S01]  /*17f0*/  LDC.64 R68, c[0x0][0x390] ;  /* 0x0000e400ff447b82 */ /* 0x000e620000000a00 */
[----:B------:R-:W-:Y:S01]  /*1800*/  IMAD.MOV.U32 R73, RZ, RZ, RZ ;  /* 0x000000ffff497224 */ /* 0x000fe200078e00ff */
[----:B------:R-:W-:Y:S01]  /*1810*/  FMNMX R77, RZ, R5, !PT ;  /* 0x00000005ff4d7209 */ /* 0x000fe20007800000 */
[----:B------:R-:W-:Y:S01]  /*1820*/  IMAD R3, R3, 0x10, R0 ;  /* 0x0000001003037824 */ /* 0x000fe200078e0200 */
[----:B------:R-:W-:Y:S02]  /*1830*/  FMNMX R76, RZ, R4, !PT ;  /* 0x00000004ff4c7209 */ /* 0x000fe40007800000 */
[----:B------:R-:W-:Y:S02]  /*1840*/  FMNMX R9, RZ, R9, !PT ;  /* 0x00000009ff097209 */ /* 0x000fe40007800000 */
[----:B------:R-:W-:-:S02]  /*1850*/  FMNMX R8, RZ, R8, !PT ;  /* 0x00000008ff087209 */ /* 0x000fc40007800000 */
[----:B------:R-:W-:Y:S02]  /*1860*/  FMNMX R11, RZ, R11, !PT ;  /* 0x0000000bff0b7209 */ /* 0x000fe40007800000 */
[----:B------:R-:W-:Y:S02]  /*1870*/  FMNMX R10, RZ, R10, !PT ;  /* 0x0000000aff0a7209 */ /* 0x000fe40007800000 */
[----:B------:R-:W-:Y:S02]  /*1880*/  FMNMX R13, RZ, R13, !PT ;  /* 0x0000000dff0d7209 */ /* 0x000fe40007800000 */
[----:B------:R-:W-:Y:S02]  /*1890*/  FMNMX R12, RZ, R12, !PT ;  /* 0x0000000cff0c7209 */ /* 0x000fe40007800000 */
[----:B------:R-:W-:Y:S02]  /*18a0*/  FMNMX R15, RZ, R15, !PT ;  /* 0x0000000fff0f7209 */ /* 0x000fe40007800000 */
[----:B------:R-:W-:-:S02]  /*18b0*/  FMNMX R14, RZ, R14, !PT ;  /* 0x0000000eff0e7209 */ /* 0x000fc40007800000 */
[----:B------:R-:W-:Y:S01]  /*18c0*/  FMNMX R17, RZ, R17, !PT ;  /* 0x00000011ff117209 */ /* 0x000fe20007800000 */
[--C-:B-1----:R-:W-:Y:S01]  /*18d0*/  IMAD.WIDE R74, R0, 0x4, R68.reuse ;  /* 0x00000004004a7825 */ /* 0x102fe200078e0244 */
[----:B------:R-:W-:Y:S02]  /*18e0*/  FMNMX R16, RZ, R16, !PT ;  /* 0x00000010ff107209 */ /* 0x000fe40007800000 */
[----:B------:R-:W-:Y:S01]  /*18f0*/  FMNMX R19, RZ, R19, !PT ;  /* 0x00000013ff137209 */ /* 0x000fe20007800000 */
[----:B------:R-:W-:Y:S01]  /*1900*/  IMAD.WIDE R68, R3, 0x4, R68 ;  /* 0x0000000403447825 */ /* 0x000fe200078e0244 */
[----:B0-----:R-:W-:Y:S02]  /*1910*/  LOP3.LUT R72, R2, 0x3, RZ, 0xc0, !PT ;  /* 0x0000000302487812 */ /* 0x001fe400078ec0ff */
[----:B------:R-:W-:Y:S02]  /*1920*/  SHF.R.U32.HI R71, RZ, 0x2, R2 ;  /* 0x00000002ff477819 */ /* 0x000fe40000011602 */
[----:B------:R-:W-:-:S02]  /*1930*/  FMNMX R18, RZ, R18, !PT ;  /* 0x00000012ff127209 */ /* 0x000fc40007800000 */
[----:B------:R-:W-:Y:S01]  /*1940*/  FMNMX R21, RZ, R21, !PT ;  /* 0x00000015ff157209 */ /* 0x000fe20007800000 */
[----:B------:R-:W-:Y:S01]  /*1950*/  IMAD.WIDE.U32 R72, R71, R70, R72 ;  /* 0x0000004647487225 */ /* 0x000fe200078e0048 */
[----:B------:R-:W-:Y:S02]  /*1960*/  FMNMX R20, RZ, R20, !PT ;  /* 0x00000014ff147209 */ /* 0x000fe40007800000 */
[----:B------:R-:W-:Y:S02]  /*1970*/  FMNMX R23, RZ, R23, !PT ;  /* 0x00000017ff177209 */ /* 0x000fe40007800000 */
[C---:B------:R-:W-:Y:S02]  /*1980*/  LEA R2, P0, R72.reuse, R74, 0x3 ;  /* 0x0000004a48027211 */ /* 0x040fe400078018ff */
[----:B------:R-:W-:Y:S02]  /*1990*/  FMNMX R74, RZ, R6, !PT ;  /* 0x00000006ff4a7209 */ /* 0x000fe40007800000 */
[----:B------:R-:W-:-:S02]  /*19a0*/  LEA.HI.X R3, R72, R75, R73, 0x3, P0 ;  /* 0x0000004b48037211 */ /* 0x000fc400000f1c49 */
[----:B------:R-:W-:Y:S02]  /*19b0*/  FMNMX R75, RZ, R7, !PT ;  /* 0x00000007ff4b7209 */ /* 0x000fe40007800000 */
[----:B------:R-:W-:Y:S01]  /*19c0*/  LEA R6, P0, R72, R68, 0x3 ;  /* 0x0000004448067211 */ /* 0x000fe200078018ff */
[----:B------:R-:W-:Y:S01]  /*19d0*/  IMAD.WIDE.U32 R4, R70, 0x40, R2 ;  /* 0x0000004046047825 */ /* 0x000fe200078e0002 */
[----:B------:R-:W-:Y:S01]  /*19e0*/  STG.E.64 desc[UR10][R2.64], R76 ;  /* 0x0000004c02007986 */ /* 0x000fe2000c101b0a */
[----:B------:R-:W-:Y:S02]  /*19f0*/  FMNMX R22, RZ, R22, !PT ;  /* 0x00000016ff167209 */ /* 0x000fe40007800000 */
[----:B------:R-:W-:Y:S01]  /*1a00*/  FMNMX R25, RZ, R25, !PT ;  /* 0x00000019ff197209 */ /* 0x000fe20007800000 */
[----:B------:R-:W-:Y:S01]  /*1a10*/  STG.E.64 desc[UR10][R4.64], R74 ;  /* 0x0000004a04007986 */ /* 0x000fe2000c101b0a */
[----:B------:R-:W-:Y:S02]  /*1a20*/  FMNMX R24, RZ, R24, !PT ;  /* 0x00000018ff187209 */ /* 0x000fe40007800000 */
[----:B------:R-:W-:Y:S01]  /*1a30*/  FMNMX R27, RZ, R27, !PT ;  /* 0x0000001bff1b7209 */ /* 0x000fe20007800000 */
[----:B------:R-:W-:Y:S01]  /*1a40*/  STG.E.64 desc[UR10][R2.64+0x20], R8 ;  /* 0x0000200802007986 */ /* 0x000fe2000c101b0a */
[----:B------:R-:W-:-:S02]  /*1a50*/  FMNMX R26, RZ, R26, !PT ;  /* 0x0000001aff1a7209 */ /* 0x000fc40007800000 */
[----:B------:R-:W-:Y:S01]  /*1a60*/  FMNMX R29, RZ, R29, !PT ;  /* 0x0000001dff1d7209 */ /* 0x000fe20007800000 */
[----:B------:R-:W-:Y:S01]  /*1a70*/  STG.E.64 desc[UR10][R4.64+0x20], R10 ;  /* 0x0000200a04007986 */ /* 0x000fe2000c101b0a */
[----:B------:R-:W-:Y:S02]  /*1a80*/  FMNMX R28, RZ, R28, !PT ;  /* 0x0000001cff1c7209 */ /* 0x000fe40007800000 */
[----:B------:R-:W-:Y:S01]  /*1a90*/  LEA.HI.X R7, R72, R69, R73, 0x3, P0 ;  /* 0x0000004548077211 */ /* 0x000fe200000f1c49 */
[----:B------:R-:W-:Y:S01]  /*1aa0*/  STG.E.64 desc[UR10][R2.64+0x40], R12 ;  /* 0x0000400c02007986 */ /* 0x000fe2000c101b0a */
[----:B------:R-:W-:Y:S02]  /*1ab0*/  FMNMX R31, RZ, R31, !PT ;  /* 0x0000001fff1f7209 */ /* 0x000fe40007800000 */
[----:B------:R-:W-:Y:S01]  /*1ac0*/  FMNMX R30, RZ, R30, !PT ;  /* 0x0000001eff1e7209 */ /* 0x000fe20007800000 */
[----:B------:R-:W-:Y:S01]  /*1ad0*/  STG.E.64 desc[UR10][R4.64+0x40], R14 ;  /* 0x0000400e04007986 */ /* 0x000fe2000c101b0a */
[----:B------:R-:W-:Y:S01]  /*1ae0*/  FMNMX R33, RZ, R33, !PT ;  /* 0x00000021ff217209 */ /* 0x000fe20007800000 */
[----:B------:R-:W-:Y:S01]  /*1af0*/  IMAD.WIDE.U32 R70, R70, 0x40, R6 ;  /* 0x0000004046467825 */ /* 0x000fe200078e0006 */
[----:B------:R-:W-:Y:S01]  /*1b00*/  FMNMX R32, RZ, R32, !PT ;  /* 0x00000020ff207209 */ /* 0x000fe20007800000 */
[----:B------:R-:W-:Y:S01]  /*1b10*/  STG.E.64 desc[UR10][R2.64+0x60], R16 ;  /* 0x0000601002007986 */ /* 0x000fe2000c101b0a */
[----:B------:R-:W-:-:S02]  /*1b20*/  FMNMX R35, RZ, R35, !PT ;  /* 0x00000023ff237209 */ /* 0x000fc40007800000 */
[----:B------:R-:W-:Y:S01]  /*1b30*/  FMNMX R34, RZ, R34, !PT ;  /* 0x00000022ff227209 */ /* 0x000fe20007800000 */
        /* <DEDUP_REMOVED lines=48> */
[----:B------:R-:W-:Y:S04]  /*1e40*/  STG.E.64 desc[UR10][R70.64+0x60], R50 ;  /* 0x0000603246007986 */ /* 0x000fe8000c101b0a */
[----:B------:R-:W-:Y:S04]  /*1e50*/  STG.E.64 desc[UR10][R6.64+0x80], R52 ;  /* 0x0000803406007986 */ /* 0x000fe8000c101b0a */
[----:B------:R-:W-:Y:S04]  /*1e60*/  STG.E.64 desc[UR10][R70.64+0x80], R54 ;  /* 0x0000803646007986 */ /* 0x000fe8000c101b0a */
[----:B------:R-:W-:Y:S04]  /*1e70*/  STG.E.64 desc[UR10][R6.64+0xa0], R56 ;  /* 0x0000a03806007986 */ /* 0x000fe8000c101b0a */
[----:B------:R-:W-:Y:S04]  /*1e80*/  STG.E.64 desc[UR10][R70.64+0xa0], R58 ;  /* 0x0000a03a46007986 */ /* 0x000fe8000c101b0a */
[----:B------:R-:W-:Y:S04]  /*1e90*/  STG.E.64 desc[UR10][R6.64+0xc0], R60 ;  /* 0x0000c03c06007986 */ /* 0x000fe8000c101b0a */
[----:B------:R-:W-:Y:S04]  /*1ea0*/  STG.E.64 desc[UR10][R70.64+0xc0], R62 ;  /* 0x0000c03e46007986 */ /* 0x000fe8000c101b0a */
[----:B------:R-:W-:Y:S04]  /*1eb0*/  STG.E.64 desc[UR10][R6.64+0xe0], R64 ;  /* 0x0000e04006007986 */ /* 0x000fe8000c101b0a */
[----:B------:R-:W-:Y:S01]  /*1ec0*/  STG.E.64 desc[UR10][R70.64+0xe0], R66 ;  /* 0x0000e04246007986 */ /* 0x000fe2000c101b0a */
[----:B------:R-:W-:Y:S05]  /*1ed0*/  EXIT ;  /* 0x000000000000794d */ /* 0x000fea0003800000 */
.L_x_14:
[----:B------:R-:W-:-:S00]  /*1ee0*/  BRA `(.L_x_14) ;  /* 0xfffffffc00fc7947 */ /* 0x000fc0000383ffff */
[----:B------:R-:W-:-:S00]  /*1ef0*/  NOP ;  /* 0x0000000000007918 */ /* 0x000fc00000000000 */
        /* <DEDUP_REMOVED lines=8> */
.L_x_15:


//--------------------- .nv.shared._Z22gemm_fused_relu_kernelPK6__halfS1_Pfiii --------------------------
	.section	.nv.shared._Z22gemm_fused_relu_kernelPK6__halfS1_Pfiii,"aw",@nobits
	.sectionflags	@""
	.align	2
.nv.shared._Z22gemm_fused_relu_kernelPK6__halfS1_Pfiii:
	.zero		9216


//--------------------- .nv.shared.reserved.0     --------------------------
	.section	.nv.shared.reserved.0,"aw",@nobits
	.weak		__nv_reservedSMEM_offset_0_alias
	.size		__nv_reservedSMEM_offset_0_alias, 0, 64
	.other		__nv_reservedSMEM_offset_0_alias,@"STO_CUDA_RESERVED_SHARED STV_DEFAULT"
__nv_reservedSMEM_offset_0_alias:
	.zero		0
	.zero		64


//--------------------- .nv.constant0._Z22gemm_fused_relu_kernelPK6__halfS1_Pfiii --------------------------
	.section	.nv.constant0._Z22gemm_fused_relu_kernelPK6__halfS1_Pfiii,"a",@progbits
	.sectionflags	@""
	.align	4
.nv.constant0._Z22gemm_fused_relu_kernelPK6__halfS1_Pfiii:
	.zero		932


//--------------------- SYMBOLS --------------------------

	.type		.nv.reservedSmem.offset0,@object
	.size		.nv.reservedSmem.offset0,0x4
	.type		.nv.reservedSmem.cap,@object
	.size		.nv.reservedSmem.cap,0x4
